//
// Generated by NVIDIA NVVM Compiler
//
// Compiler Build ID: CL-36424714
// Cuda compilation tools, release 13.0, V13.0.88
// Based on NVVM 20.0.0
//

.version 9.0
.target sm_100
.address_size 64

	// .globl	_Z20cenergyScatterKernelPf4dim3ffi
.const .align 4 .b8 atoms[4096];

.visible .entry _Z20cenergyScatterKernelPf4dim3ffi(
	.param .u64 .ptr .align 1 _Z20cenergyScatterKernelPf4dim3ffi_param_0,
	.param .align 4 .b8 _Z20cenergyScatterKernelPf4dim3ffi_param_1[12],
	.param .f32 _Z20cenergyScatterKernelPf4dim3ffi_param_2,
	.param .f32 _Z20cenergyScatterKernelPf4dim3ffi_param_3,
	.param .u32 _Z20cenergyScatterKernelPf4dim3ffi_param_4
)
{
	.reg .pred 	%p<10>;
	.reg .b32 	%r<34>;
	.reg .b32 	%f<72>;
	.reg .b64 	%rd<11>;

	ld.param.u32 	%r1, [_Z20cenergyScatterKernelPf4dim3ffi_param_1];
	ld.param.u32 	%r2, [_Z20cenergyScatterKernelPf4dim3ffi_param_1+4];
	ld.param.u64 	%rd5, [_Z20cenergyScatterKernelPf4dim3ffi_param_0];
	ld.param.f32 	%f7, [_Z20cenergyScatterKernelPf4dim3ffi_param_2];
	ld.param.f32 	%f8, [_Z20cenergyScatterKernelPf4dim3ffi_param_3];
	ld.param.u32 	%r15, [_Z20cenergyScatterKernelPf4dim3ffi_param_4];
	cvta.to.global.u64 	%rd1, %rd5;
	mov.u32 	%r16, %ctaid.x;
	mov.u32 	%r17, %ntid.x;
	mov.u32 	%r18, %tid.x;
	mad.lo.s32 	%r3, %r16, %r17, %r18;
	setp.ge.s32 	%p1, %r3, %r15;
	@%p1 bra 	$L__BB0_12;
	shl.b32 	%r19, %r3, 2;
	mul.wide.s32 	%rd6, %r19, 4;
	mov.u64 	%rd7, atoms;
	add.s64 	%rd2, %rd7, %rd6;
	ld.const.f32 	%f9, [%rd2+8];
	sub.f32 	%f10, %f8, %f9;
	mul.f32 	%f1, %f10, %f10;
	mul.lo.s32 	%r20, %r1, %r2;
	cvt.rn.f32.u32 	%f11, %r20;
	mul.f32 	%f12, %f8, %f11;
	div.rn.f32 	%f2, %f12, %f7;
	ld.const.f32 	%f3, [%rd2+12];
	setp.eq.s32 	%p2, %r2, 0;
	@%p2 bra 	$L__BB0_12;
	setp.eq.s32 	%p3, %r1, 0;
	@%p3 bra 	$L__BB0_12;
	ld.const.f32 	%f4, [%rd2+4];
	ld.const.f32 	%f5, [%rd2];
	and.b32  	%r4, %r1, 3;
	and.b32  	%r5, %r1, -4;
	add.s64 	%rd3, %rd1, 8;
	cvt.rzi.s32.f32 	%r6, %f2;
	mov.b32 	%r30, 0;
$L__BB0_4:
	setp.lt.u32 	%p4, %r1, 4;
	cvt.rn.f32.u32 	%f13, %r30;
	mul.f32 	%f14, %f7, %f13;
	sub.f32 	%f15, %f14, %f4;
	mul.f32 	%f6, %f15, %f15;
	mad.lo.s32 	%r8, %r30, %r1, %r6;
	mov.b32 	%r33, 0;
	@%p4 bra 	$L__BB0_7;
	mov.b32 	%r32, 0;
	mov.u32 	%r31, %r8;
$L__BB0_6:
	mul.wide.s32 	%rd8, %r31, 4;
	add.s64 	%rd9, %rd3, %rd8;
	cvt.rn.f32.u32 	%f16, %r32;
	mul.f32 	%f17, %f7, %f16;
	sub.f32 	%f18, %f17, %f5;
	fma.rn.f32 	%f19, %f18, %f18, %f6;
	add.f32 	%f20, %f1, %f19;
	sqrt.rn.f32 	%f21, %f20;
	div.rn.f32 	%f22, %f3, %f21;
	atom.global.add.f32 	%f23, [%rd9+-8], %f22;
	add.s32 	%r24, %r32, 1;
	cvt.rn.f32.u32 	%f24, %r24;
	mul.f32 	%f25, %f7, %f24;
	sub.f32 	%f26, %f25, %f5;
	fma.rn.f32 	%f27, %f26, %f26, %f6;
	add.f32 	%f28, %f1, %f27;
	sqrt.rn.f32 	%f29, %f28;
	div.rn.f32 	%f30, %f3, %f29;
	atom.global.add.f32 	%f31, [%rd9+-4], %f30;
	add.s32 	%r25, %r32, 2;
	cvt.rn.f32.u32 	%f32, %r25;
	mul.f32 	%f33, %f7, %f32;
	sub.f32 	%f34, %f33, %f5;
	fma.rn.f32 	%f35, %f34, %f34, %f6;
	add.f32 	%f36, %f1, %f35;
	sqrt.rn.f32 	%f37, %f36;
	div.rn.f32 	%f38, %f3, %f37;
	atom.global.add.f32 	%f39, [%rd9], %f38;
	add.s32 	%r26, %r32, 3;
	cvt.rn.f32.u32 	%f40, %r26;
	mul.f32 	%f41, %f7, %f40;
	sub.f32 	%f42, %f41, %f5;
	fma.rn.f32 	%f43, %f42, %f42, %f6;
	add.f32 	%f44, %f1, %f43;
	sqrt.rn.f32 	%f45, %f44;
	div.rn.f32 	%f46, %f3, %f45;
	atom.global.add.f32 	%f47, [%rd9+4], %f46;
	add.s32 	%r31, %r31, 4;
	add.s32 	%r32, %r32, 4;
	setp.ne.s32 	%p5, %r32, %r5;
	mov.u32 	%r33, %r5;
	@%p5 bra 	$L__BB0_6;
$L__BB0_7:
	setp.eq.s32 	%p6, %r4, 0;
	@%p6 bra 	$L__BB0_11;
	setp.eq.s32 	%p7, %r4, 1;
	cvt.rn.f32.u32 	%f48, %r33;
	mul.f32 	%f49, %f7, %f48;
	sub.f32 	%f50, %f49, %f5;
	add.s32 	%r27, %r8, %r33;
	mul.wide.s32 	%rd10, %r27, 4;
	add.s64 	%rd4, %rd1, %rd10;
	fma.rn.f32 	%f51, %f50, %f50, %f6;
	add.f32 	%f52, %f1, %f51;
	sqrt.rn.f32 	%f53, %f52;
	div.rn.f32 	%f54, %f3, %f53;
	atom.global.add.f32 	%f55, [%rd4], %f54;
	@%p7 bra 	$L__BB0_11;
	setp.eq.s32 	%p8, %r4, 2;
	add.s32 	%r28, %r33, 1;
	cvt.rn.f32.u32 	%f56, %r28;
	mul.f32 	%f57, %f7, %f56;
	sub.f32 	%f58, %f57, %f5;
	fma.rn.f32 	%f59, %f58, %f58, %f6;
	add.f32 	%f60, %f1, %f59;
	sqrt.rn.f32 	%f61, %f60;
	div.rn.f32 	%f62, %f3, %f61;
	atom.global.add.f32 	%f63, [%rd4+4], %f62;
	@%p8 bra 	$L__BB0_11;
	add.s32 	%r29, %r33, 2;
	cvt.rn.f32.u32 	%f64, %r29;
	mul.f32 	%f65, %f7, %f64;
	sub.f32 	%f66, %f65, %f5;
	fma.rn.f32 	%f67, %f66, %f66, %f6;
	add.f32 	%f68, %f1, %f67;
	sqrt.rn.f32 	%f69, %f68;
	div.rn.f32 	%f70, %f3, %f69;
	atom.global.add.f32 	%f71, [%rd4+8], %f70;
$L__BB0_11:
	add.s32 	%r30, %r30, 1;
	setp.ne.s32 	%p9, %r30, %r2;
	@%p9 bra 	$L__BB0_4;
$L__BB0_12:
	ret;

}
	// .globl	_Z19cenergyGatherKernelPf4dim3ffii
.visible .entry _Z19cenergyGatherKernelPf4dim3ffii(
	.param .u64 .ptr .align 1 _Z19cenergyGatherKernelPf4dim3ffii_param_0,
	.param .align 4 .b8 _Z19cenergyGatherKernelPf4dim3ffii_param_1[12],
	.param .f32 _Z19cenergyGatherKernelPf4dim3ffii_param_2,
	.param .f32 _Z19cenergyGatherKernelPf4dim3ffii_param_3,
	.param .u32 _Z19cenergyGatherKernelPf4dim3ffii_param_4,
	.param .u32 _Z19cenergyGatherKernelPf4dim3ffii_param_5
)
{
	.reg .pred 	%p<12>;
	.reg .b32 	%r<39>;
	.reg .b32 	%f<118>;
	.reg .b64 	%rd<16>;

	ld.param.u64 	%rd2, [_Z19cenergyGatherKernelPf4dim3ffii_param_0];
	ld.param.u32 	%r1, [_Z19cenergyGatherKernelPf4dim3ffii_param_1];
	ld.param.u32 	%r17, [_Z19cenergyGatherKernelPf4dim3ffii_param_1+4];
	ld.param.f32 	%f12, [_Z19cenergyGatherKernelPf4dim3ffii_param_2];
	ld.param.f32 	%f13, [_Z19cenergyGatherKernelPf4dim3ffii_param_3];
	ld.param.u32 	%r15, [_Z19cenergyGatherKernelPf4dim3ffii_param_4];
	ld.param.u32 	%r16, [_Z19cenergyGatherKernelPf4dim3ffii_param_5];
	mov.u32 	%r18, %ctaid.x;
	mov.u32 	%r19, %ntid.x;
	mov.u32 	%r20, %tid.x;
	mad.lo.s32 	%r3, %r18, %r19, %r20;
	mov.u32 	%r21, %ctaid.y;
	mov.u32 	%r22, %ntid.y;
	mov.u32 	%r23, %tid.y;
	mad.lo.s32 	%r24, %r21, %r22, %r23;
	setp.ge.u32 	%p1, %r3, %r1;
	setp.ge.u32 	%p2, %r24, %r17;
	or.pred  	%p3, %p1, %p2;
	@%p3 bra 	$L__BB1_13;
	cvta.to.global.u64 	%rd3, %rd2;
	cvt.rn.f32.s32 	%f14, %r3;
	mul.f32 	%f1, %f12, %f14;
	cvt.rn.f32.u32 	%f15, %r24;
	mul.f32 	%f2, %f12, %f15;
	div.rn.f32 	%f16, %f13, %f12;
	cvt.rzi.s32.f32 	%r25, %f16;
	mad.lo.s32 	%r26, %r25, %r17, %r24;
	mad.lo.s32 	%r27, %r26, %r1, %r3;
	setp.ne.s32 	%p4, %r16, 0;
	mul.wide.s32 	%rd4, %r27, 4;
	add.s64 	%rd1, %rd3, %rd4;
	@%p4 bra 	$L__BB1_3;
	mov.b32 	%r28, 0;
	st.global.u32 	[%rd1], %r28;
$L__BB1_3:
	setp.lt.s32 	%p5, %r15, 1;
	mov.f32 	%f117, 0f00000000;
	@%p5 bra 	$L__BB1_12;
	and.b32  	%r5, %r15, 3;
	setp.lt.u32 	%p6, %r15, 4;
	mov.f32 	%f117, 0f00000000;
	mov.b32 	%r38, 0;
	@%p6 bra 	$L__BB1_7;
	and.b32  	%r38, %r15, 2147483644;
	neg.s32 	%r36, %r38;
	mov.f32 	%f117, 0f00000000;
	mov.b32 	%r35, 0;
	mov.u64 	%rd6, atoms;
$L__BB1_6:
	.pragma "nounroll";
	mul.wide.u32 	%rd5, %r35, 4;
	add.s64 	%rd7, %rd6, %rd5;
	ld.const.f32 	%f21, [%rd7];
	sub.f32 	%f22, %f1, %f21;
	ld.const.f32 	%f23, [%rd7+4];
	sub.f32 	%f24, %f2, %f23;
	ld.const.f32 	%f25, [%rd7+8];
	sub.f32 	%f26, %f13, %f25;
	ld.const.f32 	%f27, [%rd7+12];
	mul.f32 	%f28, %f24, %f24;
	fma.rn.f32 	%f29, %f22, %f22, %f28;
	fma.rn.f32 	%f30, %f26, %f26, %f29;
	sqrt.rn.f32 	%f31, %f30;
	div.rn.f32 	%f32, %f27, %f31;
	add.f32 	%f33, %f117, %f32;
	ld.const.f32 	%f34, [%rd7+16];
	sub.f32 	%f35, %f1, %f34;
	ld.const.f32 	%f36, [%rd7+20];
	sub.f32 	%f37, %f2, %f36;
	ld.const.f32 	%f38, [%rd7+24];
	sub.f32 	%f39, %f13, %f38;
	ld.const.f32 	%f40, [%rd7+28];
	mul.f32 	%f41, %f37, %f37;
	fma.rn.f32 	%f42, %f35, %f35, %f41;
	fma.rn.f32 	%f43, %f39, %f39, %f42;
	sqrt.rn.f32 	%f44, %f43;
	div.rn.f32 	%f45, %f40, %f44;
	add.f32 	%f46, %f33, %f45;
	ld.const.f32 	%f47, [%rd7+32];
	sub.f32 	%f48, %f1, %f47;
	ld.const.f32 	%f49, [%rd7+36];
	sub.f32 	%f50, %f2, %f49;
	ld.const.f32 	%f51, [%rd7+40];
	sub.f32 	%f52, %f13, %f51;
	ld.const.f32 	%f53, [%rd7+44];
	mul.f32 	%f54, %f50, %f50;
	fma.rn.f32 	%f55, %f48, %f48, %f54;
	fma.rn.f32 	%f56, %f52, %f52, %f55;
	sqrt.rn.f32 	%f57, %f56;
	div.rn.f32 	%f58, %f53, %f57;
	add.f32 	%f59, %f46, %f58;
	ld.const.f32 	%f60, [%rd7+48];
	sub.f32 	%f61, %f1, %f60;
	ld.const.f32 	%f62, [%rd7+52];
	sub.f32 	%f63, %f2, %f62;
	ld.const.f32 	%f64, [%rd7+56];
	sub.f32 	%f65, %f13, %f64;
	ld.const.f32 	%f66, [%rd7+60];
	mul.f32 	%f67, %f63, %f63;
	fma.rn.f32 	%f68, %f61, %f61, %f67;
	fma.rn.f32 	%f69, %f65, %f65, %f68;
	sqrt.rn.f32 	%f70, %f69;
	div.rn.f32 	%f71, %f66, %f70;
	add.f32 	%f117, %f59, %f71;
	add.s32 	%r36, %r36, 4;
	add.s32 	%r35, %r35, 16;
	setp.ne.s32 	%p7, %r36, 0;
	@%p7 bra 	$L__BB1_6;
$L__BB1_7:
	setp.eq.s32 	%p8, %r5, 0;
	@%p8 bra 	$L__BB1_12;
	setp.eq.s32 	%p9, %r5, 1;
	@%p9 bra 	$L__BB1_10;
	shl.b32 	%r31, %r38, 2;
	mul.wide.u32 	%rd8, %r31, 4;
	mov.u64 	%rd9, atoms;
	add.s64 	%rd10, %rd9, %rd8;
	ld.const.f32 	%f73, [%rd10];
	sub.f32 	%f74, %f1, %f73;
	ld.const.f32 	%f75, [%rd10+4];
	sub.f32 	%f76, %f2, %f75;
	ld.const.f32 	%f77, [%rd10+8];
	sub.f32 	%f78, %f13, %f77;
	ld.const.f32 	%f79, [%rd10+12];
	mul.f32 	%f80, %f76, %f76;
	fma.rn.f32 	%f81, %f74, %f74, %f80;
	fma.rn.f32 	%f82, %f78, %f78, %f81;
	sqrt.rn.f32 	%f83, %f82;
	div.rn.f32 	%f84, %f79, %f83;
	add.f32 	%f85, %f117, %f84;
	add.s32 	%r32, %r31, 4;
	mul.wide.u32 	%rd11, %r32, 4;
	add.s64 	%rd12, %rd9, %rd11;
	ld.const.f32 	%f86, [%rd12];
	sub.f32 	%f87, %f1, %f86;
	ld.const.f32 	%f88, [%rd12+4];
	sub.f32 	%f89, %f2, %f88;
	ld.const.f32 	%f90, [%rd12+8];
	sub.f32 	%f91, %f13, %f90;
	ld.const.f32 	%f92, [%rd12+12];
	mul.f32 	%f93, %f89, %f89;
	fma.rn.f32 	%f94, %f87, %f87, %f93;
	fma.rn.f32 	%f95, %f91, %f91, %f94;
	sqrt.rn.f32 	%f96, %f95;
	div.rn.f32 	%f97, %f92, %f96;
	add.f32 	%f117, %f85, %f97;
	add.s32 	%r38, %r38, 2;
$L__BB1_10:
	and.b32  	%r33, %r15, 1;
	setp.eq.b32 	%p10, %r33, 1;
	not.pred 	%p11, %p10;
	@%p11 bra 	$L__BB1_12;
	shl.b32 	%r34, %r38, 2;
	mul.wide.u32 	%rd13, %r34, 4;
	mov.u64 	%rd14, atoms;
	add.s64 	%rd15, %rd14, %rd13;
	ld.const.f32 	%f98, [%rd15];
	sub.f32 	%f99, %f1, %f98;
	ld.const.f32 	%f100, [%rd15+4];
	sub.f32 	%f101, %f2, %f100;
	ld.const.f32 	%f102, [%rd15+8];
	sub.f32 	%f103, %f13, %f102;
	ld.const.f32 	%f104, [%rd15+12];
	mul.f32 	%f105, %f101, %f101;
	fma.rn.f32 	%f106, %f99, %f99, %f105;
	fma.rn.f32 	%f107, %f103, %f103, %f106;
	sqrt.rn.f32 	%f108, %f107;
	div.rn.f32 	%f109, %f104, %f108;
	add.f32 	%f117, %f117, %f109;
$L__BB1_12:
	ld.global.f32 	%f110, [%rd1];
	add.f32 	%f111, %f117, %f110;
	st.global.f32 	[%rd1], %f111;
$L__BB1_13:
	ret;

}
	// .globl	_Z20cenergyCoarsenKernelPf4dim3ffi
.visible .entry _Z20cenergyCoarsenKernelPf4dim3ffi(
	.param .u64 .ptr .align 1 _Z20cenergyCoarsenKernelPf4dim3ffi_param_0,
	.param .align 4 .b8 _Z20cenergyCoarsenKernelPf4dim3ffi_param_1[12],
	.param .f32 _Z20cenergyCoarsenKernelPf4dim3ffi_param_2,
	.param .f32 _Z20cenergyCoarsenKernelPf4dim3ffi_param_3,
	.param .u32 _Z20cenergyCoarsenKernelPf4dim3ffi_param_4
)
{
	.reg .pred 	%p<14>;
	.reg .b32 	%r<54>;
	.reg .b32 	%f<125>;
	.reg .b64 	%rd<24>;

	ld.param.u32 	%r1, [_Z20cenergyCoarsenKernelPf4dim3ffi_param_1];
	ld.param.u32 	%r2, [_Z20cenergyCoarsenKernelPf4dim3ffi_param_1+4];
	ld.param.u64 	%rd4, [_Z20cenergyCoarsenKernelPf4dim3ffi_param_0];
	ld.param.f32 	%f12, [_Z20cenergyCoarsenKernelPf4dim3ffi_param_2];
	ld.param.f32 	%f13, [_Z20cenergyCoarsenKernelPf4dim3ffi_param_3];
	ld.param.u32 	%r24, [_Z20cenergyCoarsenKernelPf4dim3ffi_param_4];
	cvta.to.global.u64 	%rd1, %rd4;
	mov.u32 	%r25, %ctaid.x;
	mov.u32 	%r26, %ntid.x;
	mul.lo.s32 	%r27, %r26, %r25;
	shl.b32 	%r28, %r27, 2;
	mov.u32 	%r29, %tid.x;
	shl.b32 	%r30, %r29, 2;
	add.s32 	%r3, %r28, %r30;
	mov.u32 	%r31, %ctaid.y;
	mov.u32 	%r32, %ntid.y;
	mov.u32 	%r33, %tid.y;
	mad.lo.s32 	%r4, %r31, %r32, %r33;
	setp.ge.u32 	%p1, %r4, %r2;
	@%p1 bra 	$L__BB2_22;
	div.rn.f32 	%f14, %f13, %f12;
	cvt.rzi.s32.f32 	%r34, %f14;
	cvt.rn.f32.u32 	%f15, %r4;
	mul.f32 	%f1, %f12, %f15;
	setp.lt.s32 	%p2, %r24, 1;
	mad.lo.s32 	%r35, %r34, %r2, %r4;
	mul.lo.s32 	%r5, %r35, %r1;
	@%p2 bra 	$L__BB2_14;
	shl.b32 	%r6, %r24, 2;
	max.s32 	%r41, %r6, 4;
	add.s32 	%r42, %r41, -1;
	shr.u32 	%r43, %r42, 2;
	add.s32 	%r44, %r43, 1;
	and.b32  	%r7, %r44, 3;
	and.b32  	%r8, %r42, 12;
	and.b32  	%r9, %r42, 4;
	and.b32  	%r45, %r44, 2147483644;
	neg.s32 	%r10, %r45;
	mov.b32 	%r49, 0;
	mov.u64 	%rd19, atoms;
	add.s64 	%rd13, %rd19, 32;
$L__BB2_3:
	add.s32 	%r12, %r3, %r49;
	setp.ge.u32 	%p7, %r12, %r1;
	@%p7 bra 	$L__BB2_13;
	setp.lt.s32 	%p8, %r6, 13;
	cvt.rn.f32.s32 	%f26, %r12;
	mul.f32 	%f2, %f12, %f26;
	mov.f32 	%f120, 0f00000000;
	mov.b32 	%r52, 0;
	@%p8 bra 	$L__BB2_7;
	mov.f32 	%f120, 0f00000000;
	mov.b32 	%r52, 0;
	mov.u64 	%rd23, %rd13;
	mov.u32 	%r50, %r10;
$L__BB2_6:
	.pragma "nounroll";
	ld.const.f32 	%f28, [%rd23+-32];
	sub.f32 	%f29, %f2, %f28;
	ld.const.f32 	%f30, [%rd23+-28];
	sub.f32 	%f31, %f1, %f30;
	ld.const.f32 	%f32, [%rd23+-24];
	sub.f32 	%f33, %f13, %f32;
	mul.f32 	%f34, %f33, %f33;
	fma.rn.f32 	%f35, %f31, %f31, %f34;
	ld.const.f32 	%f36, [%rd23+-20];
	fma.rn.f32 	%f37, %f29, %f29, %f35;
	sqrt.rn.f32 	%f38, %f37;
	div.rn.f32 	%f39, %f36, %f38;
	add.f32 	%f40, %f120, %f39;
	ld.const.f32 	%f41, [%rd23+-16];
	sub.f32 	%f42, %f2, %f41;
	ld.const.f32 	%f43, [%rd23+-12];
	sub.f32 	%f44, %f1, %f43;
	ld.const.f32 	%f45, [%rd23+-8];
	sub.f32 	%f46, %f13, %f45;
	mul.f32 	%f47, %f46, %f46;
	fma.rn.f32 	%f48, %f44, %f44, %f47;
	ld.const.f32 	%f49, [%rd23+-4];
	fma.rn.f32 	%f50, %f42, %f42, %f48;
	sqrt.rn.f32 	%f51, %f50;
	div.rn.f32 	%f52, %f49, %f51;
	add.f32 	%f53, %f40, %f52;
	ld.const.f32 	%f54, [%rd23];
	sub.f32 	%f55, %f2, %f54;
	ld.const.f32 	%f56, [%rd23+4];
	sub.f32 	%f57, %f1, %f56;
	ld.const.f32 	%f58, [%rd23+8];
	sub.f32 	%f59, %f13, %f58;
	mul.f32 	%f60, %f59, %f59;
	fma.rn.f32 	%f61, %f57, %f57, %f60;
	ld.const.f32 	%f62, [%rd23+12];
	fma.rn.f32 	%f63, %f55, %f55, %f61;
	sqrt.rn.f32 	%f64, %f63;
	div.rn.f32 	%f65, %f62, %f64;
	add.f32 	%f66, %f53, %f65;
	ld.const.f32 	%f67, [%rd23+16];
	sub.f32 	%f68, %f2, %f67;
	ld.const.f32 	%f69, [%rd23+20];
	sub.f32 	%f70, %f1, %f69;
	ld.const.f32 	%f71, [%rd23+24];
	sub.f32 	%f72, %f13, %f71;
	mul.f32 	%f73, %f72, %f72;
	fma.rn.f32 	%f74, %f70, %f70, %f73;
	ld.const.f32 	%f75, [%rd23+28];
	fma.rn.f32 	%f76, %f68, %f68, %f74;
	sqrt.rn.f32 	%f77, %f76;
	div.rn.f32 	%f78, %f75, %f77;
	add.f32 	%f120, %f66, %f78;
	add.s32 	%r52, %r52, 16;
	add.s32 	%r50, %r50, 4;
	add.s64 	%rd23, %rd23, 64;
	setp.eq.s32 	%p9, %r50, 0;
	@%p9 bra 	$L__BB2_7;
	bra.uni 	$L__BB2_6;
$L__BB2_7:
	setp.eq.s32 	%p10, %r7, 0;
	@%p10 bra 	$L__BB2_12;
	setp.eq.s32 	%p11, %r8, 0;
	@%p11 bra 	$L__BB2_10;
	mul.wide.u32 	%rd15, %r52, 4;
	add.s64 	%rd17, %rd19, %rd15;
	ld.const.f32 	%f80, [%rd17];
	sub.f32 	%f81, %f2, %f80;
	ld.const.f32 	%f82, [%rd17+4];
	sub.f32 	%f83, %f1, %f82;
	ld.const.f32 	%f84, [%rd17+8];
	sub.f32 	%f85, %f13, %f84;
	mul.f32 	%f86, %f85, %f85;
	fma.rn.f32 	%f87, %f83, %f83, %f86;
	ld.const.f32 	%f88, [%rd17+12];
	fma.rn.f32 	%f89, %f81, %f81, %f87;
	sqrt.rn.f32 	%f90, %f89;
	div.rn.f32 	%f91, %f88, %f90;
	add.f32 	%f92, %f120, %f91;
	ld.const.f32 	%f93, [%rd17+16];
	sub.f32 	%f94, %f2, %f93;
	ld.const.f32 	%f95, [%rd17+20];
	sub.f32 	%f96, %f1, %f95;
	ld.const.f32 	%f97, [%rd17+24];
	sub.f32 	%f98, %f13, %f97;
	mul.f32 	%f99, %f98, %f98;
	fma.rn.f32 	%f100, %f96, %f96, %f99;
	ld.const.f32 	%f101, [%rd17+28];
	fma.rn.f32 	%f102, %f94, %f94, %f100;
	sqrt.rn.f32 	%f103, %f102;
	div.rn.f32 	%f104, %f101, %f103;
	add.f32 	%f120, %f92, %f104;
	add.s32 	%r52, %r52, 8;
$L__BB2_10:
	setp.ne.s32 	%p12, %r9, 0;
	@%p12 bra 	$L__BB2_12;
	mul.wide.u32 	%rd18, %r52, 4;
	add.s64 	%rd20, %rd19, %rd18;
	ld.const.f32 	%f105, [%rd20];
	sub.f32 	%f106, %f2, %f105;
	ld.const.f32 	%f107, [%rd20+4];
	sub.f32 	%f108, %f1, %f107;
	ld.const.f32 	%f109, [%rd20+8];
	sub.f32 	%f110, %f13, %f109;
	mul.f32 	%f111, %f110, %f110;
	fma.rn.f32 	%f112, %f108, %f108, %f111;
	ld.const.f32 	%f113, [%rd20+12];
	fma.rn.f32 	%f114, %f106, %f106, %f112;
	sqrt.rn.f32 	%f115, %f114;
	div.rn.f32 	%f116, %f113, %f115;
	add.f32 	%f120, %f120, %f116;
$L__BB2_12:
	add.s32 	%r48, %r12, %r5;
	mul.wide.u32 	%rd21, %r48, 4;
	add.s64 	%rd22, %rd1, %rd21;
	ld.global.f32 	%f117, [%rd22];
	add.f32 	%f118, %f120, %f117;
	st.global.f32 	[%rd22], %f118;
$L__BB2_13:
	add.s32 	%r49, %r49, 1;
	setp.eq.s32 	%p13, %r49, 4;
	@%p13 bra 	$L__BB2_22;
	bra.uni 	$L__BB2_3;
$L__BB2_14:
	setp.ge.u32 	%p3, %r3, %r1;
	@%p3 bra 	$L__BB2_16;
	add.s32 	%r36, %r3, %r5;
	mul.wide.u32 	%rd5, %r36, 4;
	add.s64 	%rd6, %rd1, %rd5;
	ld.global.f32 	%f16, [%rd6];
	add.f32 	%f17, %f16, 0f00000000;
	st.global.f32 	[%rd6], %f17;
$L__BB2_16:
	add.s32 	%r21, %r3, 1;
	setp.ge.u32 	%p4, %r21, %r1;
	@%p4 bra 	$L__BB2_18;
	add.s32 	%r37, %r21, %r5;
	mul.wide.u32 	%rd7, %r37, 4;
	add.s64 	%rd8, %rd1, %rd7;
	ld.global.f32 	%f18, [%rd8];
	add.f32 	%f19, %f18, 0f00000000;
	st.global.f32 	[%rd8], %f19;
$L__BB2_18:
	add.s32 	%r22, %r3, 2;
	setp.ge.u32 	%p5, %r22, %r1;
	@%p5 bra 	$L__BB2_20;
	add.s32 	%r38, %r22, %r5;
	mul.wide.u32 	%rd9, %r38, 4;
	add.s64 	%rd10, %rd1, %rd9;
	ld.global.f32 	%f20, [%rd10];
	add.f32 	%f21, %f20, 0f00000000;
	st.global.f32 	[%rd10], %f21;
$L__BB2_20:
	add.s32 	%r23, %r3, 3;
	setp.ge.u32 	%p6, %r23, %r1;
	@%p6 bra 	$L__BB2_22;
	add.s32 	%r39, %r23, %r5;
	mul.wide.u32 	%rd11, %r39, 4;
	add.s64 	%rd12, %rd1, %rd11;
	ld.global.f32 	%f22, [%rd12];
	add.f32 	%f23, %f22, 0f00000000;
	st.global.f32 	[%rd12], %f23;
$L__BB2_22:
	ret;

}


// ===== COMPILED SASS (sm_100) =====

	.target	sm_100

	.elftype	@"ET_EXEC"


//--------------------- .note.nv.tkinfo           --------------------------
	.section	.note.nv.tkinfo,"",@"SHT_NOTE"
	.sectionflags	@"SHF_NOTE_NV_TKINFO"
	.tkinfo
        /*0018*/ 	.word	0x00000002
        /*0030*/ 	.string	""
        /*0030*/ 	.string	"ptxas"
        /*0030*/ 	.string	"Cuda compilation tools, release 13.0, V13.0.88"
        /*0030*/ 	.string	"Build cuda_13.0.r13.0/compiler.36424714_0"
        /*0030*/ 	.string	"-arch sm_100 -m 64 "



//--------------------- .note.nv.cuinfo           --------------------------
	.section	.note.nv.cuinfo,"",@"SHT_NOTE"
	.sectionflags	@"SHF_NOTE_NV_CUINFO"
        /*0018*/ 	.short	0x0002
        /*001a*/ 	.short	0x0064
        /*001c*/ 	.short	0x0082
	.zero		2


//--------------------- .nv.info                  --------------------------
	.section	.nv.info,"",@"SHT_CUDA_INFO"
	.align	4


	//----- nvinfo : EIATTR_REGCOUNT
	.align		4
        /*0000*/ 	.byte	0x04, 0x2f
        /*0002*/ 	.short	(.L_2 - .L_1)
	.align		4
.L_1:
        /*0004*/ 	.word	index@(_Z20cenergyScatterKernelPf4dim3ffi)
        /*0008*/ 	.word	0x00000017


	//----- nvinfo : EIATTR_FRAME_SIZE
	.align		4
.L_2:
        /*000c*/ 	.byte	0x04, 0x11
        /*000e*/ 	.short	(.L_4 - .L_3)
	.align		4
.L_3:
        /*0010*/ 	.word	index@($__internal_5_$__cuda_sm3x_div_rn_noftz_f32_slowpath)
        /*0014*/ 	.word	0x00000000


	//----- nvinfo : EIATTR_FRAME_SIZE
	.align		4
.L_4:
        /*0018*/ 	.byte	0x04, 0x11
        /*001a*/ 	.short	(.L_6 - .L_5)
	.align		4
.L_5:
        /*001c*/ 	.word	index@($__internal_4_$__cuda_sm20_sqrt_rn_f32_slowpath)
        /*0020*/ 	.word	0x00000000


	//----- nvinfo : EIATTR_FRAME_SIZE
	.align		4
.L_6:
        /*0024*/ 	.byte	0x04, 0x11
        /*0026*/ 	.short	(.L_8 - .L_7)
	.align		4
.L_7:
        /*0028*/ 	.word	index@(_Z20cenergyScatterKernelPf4dim3ffi)
        /*002c*/ 	.word	0x00000000


	//----- nvinfo : EIATTR_REGCOUNT
	.align		4
.L_8:
        /*0030*/ 	.byte	0x04, 0x2f
        /*0032*/ 	.short	(.L_10 - .L_9)
	.align		4
.L_9:
        /*0034*/ 	.word	index@(_Z19cenergyGatherKernelPf4dim3ffii)
        /*0038*/ 	.word	0x00000014


	//----- nvinfo : EIATTR_FRAME_SIZE
	.align		4
.L_10:
        /*003c*/ 	.byte	0x04, 0x11
        /*003e*/ 	.short	(.L_12 - .L_11)
	.align		4
.L_11:
        /*0040*/ 	.word	index@($__internal_3_$__cuda_sm3x_div_rn_noftz_f32_slowpath)
        /*0044*/ 	.word	0x00000000


	//----- nvinfo : EIATTR_FRAME_SIZE
	.align		4
.L_12:
        /*0048*/ 	.byte	0x04, 0x11
        /*004a*/ 	.short	(.L_14 - .L_13)
	.align		4
.L_13:
        /*004c*/ 	.word	index@($__internal_2_$__cuda_sm20_sqrt_rn_f32_slowpath)
        /*0050*/ 	.word	0x00000000


	//----- nvinfo : EIATTR_FRAME_SIZE
	.align		4
.L_14:
        /*0054*/ 	.byte	0x04, 0x11
        /*0056*/ 	.short	(.L_16 - .L_15)
	.align		4
.L_15:
        /*0058*/ 	.word	index@(_Z19cenergyGatherKernelPf4dim3ffii)
        /*005c*/ 	.word	0x00000000


	//----- nvinfo : EIATTR_REGCOUNT
	.align		4
.L_16:
        /*0060*/ 	.byte	0x04, 0x2f
        /*0062*/ 	.short	(.L_18 - .L_17)
	.align		4
.L_17:
        /*0064*/ 	.word	index@(_Z20cenergyCoarsenKernelPf4dim3ffi)
        /*0068*/ 	.word	0x00000019


	//----- nvinfo : EIATTR_FRAME_SIZE
	.align		4
.L_18:
        /*006c*/ 	.byte	0x04, 0x11
        /*006e*/ 	.short	(.L_20 - .L_19)
	.align		4
.L_19:
        /*0070*/ 	.word	index@($__internal_1_$__cuda_sm3x_div_rn_noftz_f32_slowpath)
        /*0074*/ 	.word	0x00000000


	//----- nvinfo : EIATTR_FRAME_SIZE
	.align		4
.L_20:
        /*0078*/ 	.byte	0x04, 0x11
        /*007a*/ 	.short	(.L_22 - .L_21)
	.align		4
.L_21:
        /*007c*/ 	.word	index@($__internal_0_$__cuda_sm20_sqrt_rn_f32_slowpath)
        /*0080*/ 	.word	0x00000000


	//----- nvinfo : EIATTR_FRAME_SIZE
	.align		4
.L_22:
        /*0084*/ 	.byte	0x04, 0x11
        /*0086*/ 	.short	(.L_24 - .L_23)
	.align		4
.L_23:
        /*0088*/ 	.word	index@(_Z20cenergyCoarsenKernelPf4dim3ffi)
        /*008c*/ 	.word	0x00000000


	//----- nvinfo : EIATTR_MIN_STACK_SIZE
	.align		4
.L_24:
        /*0090*/ 	.byte	0x04, 0x12
        /*0092*/ 	.short	(.L_26 - .L_25)
	.align		4
.L_25:
        /*0094*/ 	.word	index@(_Z20cenergyCoarsenKernelPf4dim3ffi)
        /*0098*/ 	.word	0x00000000


	//----- nvinfo : EIATTR_MIN_STACK_SIZE
	.align		4
.L_26:
        /*009c*/ 	.byte	0x04, 0x12
        /*009e*/ 	.short	(.L_28 - .L_27)
	.align		4
.L_27:
        /*00a0*/ 	.word	index@(_Z19cenergyGatherKernelPf4dim3ffii)
        /*00a4*/ 	.word	0x00000000


	//----- nvinfo : EIATTR_MIN_STACK_SIZE
	.align		4
.L_28:
        /*00a8*/ 	.byte	0x04, 0x12
        /*00aa*/ 	.short	(.L_30 - .L_29)
	.align		4
.L_29:
        /*00ac*/ 	.word	index@(_Z20cenergyScatterKernelPf4dim3ffi)
        /*00b0*/ 	.word	0x00000000
.L_30:


//--------------------- .nv.compat                --------------------------
	.section	.nv.compat,"",@"SHT_CUDA_COMPAT_INFO"
	.align	4
        /*0000*/ 	.byte	0x02, 0x09, 0x00, 0x00, 0x02, 0x02, 0x01, 0x00, 0x02, 0x05, 0x05, 0x00, 0x03, 0x07, 0x01, 0x01
        /*0010*/ 	.byte	0x02, 0x03, 0x00, 0x00, 0x02, 0x06, 0x01, 0x00, 0x04, 0x0b, 0x08, 0x00, 0x01, 0x00, 0x00, 0x00
        /*0020*/ 	.byte	0x00, 0x00, 0x00, 0x00


//--------------------- .nv.info._Z20cenergyCoarsenKernelPf4dim3ffi --------------------------
	.section	.nv.info._Z20cenergyCoarsenKernelPf4dim3ffi,"",@"SHT_CUDA_INFO"
	.sectionflags	@""
	.align	4


	//----- nvinfo : EIATTR_CUDA_API_VERSION
	.align		4
        /*0000*/ 	.byte	0x04, 0x37
        /*0002*/ 	.short	(.L_32 - .L_31)
.L_31:
        /*0004*/ 	.word	0x00000082


	//----- nvinfo : EIATTR_KPARAM_INFO
	.align		4
.L_32:
        /*0008*/ 	.byte	0x04, 0x17
        /*000a*/ 	.short	(.L_34 - .L_33)
.L_33:
        /*000c*/ 	.word	0x00000000
        /*0010*/ 	.short	0x0004
        /*0012*/ 	.short	0x001c
        /*0014*/ 	.byte	0x00, 0xf0, 0x11, 0x00


	//----- nvinfo : EIATTR_KPARAM_INFO
	.align		4
.L_34:
        /*0018*/ 	.byte	0x04, 0x17
        /*001a*/ 	.short	(.L_36 - .L_35)
.L_35:
        /*001c*/ 	.word	0x00000000
        /*0020*/ 	.short	0x0003
        /*0022*/ 	.short	0x0018
        /*0024*/ 	.byte	0x00, 0xf0, 0x11, 0x00


	//----- nvinfo : EIATTR_KPARAM_INFO
	.align		4
.L_36:
        /*0028*/ 	.byte	0x04, 0x17
        /*002a*/ 	.short	(.L_38 - .L_37)
.L_37:
        /*002c*/ 	.word	0x00000000
        /*0030*/ 	.short	0x0002
        /*0032*/ 	.short	0x0014
        /*0034*/ 	.byte	0x00, 0xf0, 0x11, 0x00


	//----- nvinfo : EIATTR_KPARAM_INFO
	.align		4
.L_38:
        /*0038*/ 	.byte	0x04, 0x17
        /*003a*/ 	.short	(.L_40 - .L_39)
.L_39:
        /*003c*/ 	.word	0x00000000
        /*0040*/ 	.short	0x0001
        /*0042*/ 	.short	0x0008
        /*0044*/ 	.byte	0x00, 0xf0, 0x31, 0x00


	//----- nvinfo : EIATTR_KPARAM_INFO
	.align		4
.L_40:
        /*0048*/ 	.byte	0x04, 0x17
        /*004a*/ 	.short	(.L_42 - .L_41)
.L_41:
        /*004c*/ 	.word	0x00000000
        /*0050*/ 	.short	0x0000
        /*0052*/ 	.short	0x0000
        /*0054*/ 	.byte	0x00, 0xf5, 0x21, 0x00


	//----- nvinfo : EIATTR_SPARSE_MMA_MASK
	.align		4
.L_42:
        /*0058*/ 	.byte	0x03, 0x50
        /*005a*/ 	.short	0x0000


	//----- nvinfo : EIATTR_MAXREG_COUNT
	.align		4
        /*005c*/ 	.byte	0x03, 0x1b
        /*005e*/ 	.short	0x00ff


	//----- nvinfo : EIATTR_MERCURY_ISA_VERSION
	.align		4
        /*0060*/ 	.byte	0x03, 0x5f
        /*0062*/ 	.short	0x0101


	//----- nvinfo : EIATTR_VRC_CTA_INIT_COUNT
	.align		4
        /*0064*/ 	.byte	0x02, 0x4a
	.zero		1
	.zero		1


	//----- nvinfo : EIATTR_EXIT_INSTR_OFFSETS
	.align		4
        /*0068*/ 	.byte	0x04, 0x1c
        /*006a*/ 	.short	(.L_44 - .L_43)


	//   ....[0]....
.L_43:
        /*006c*/ 	.word	0x000000b0


	//   ....[1]....
        /*0070*/ 	.word	0x00001640


	//   ....[2]....
        /*0074*/ 	.word	0x00001830


	//   ....[3]....
        /*0078*/ 	.word	0x000018a0


	//----- nvinfo : EIATTR_CRS_STACK_SIZE
	.align		4
.L_44:
        /*007c*/ 	.byte	0x04, 0x1e
        /*007e*/ 	.short	(.L_46 - .L_45)
.L_45:
        /*0080*/ 	.word	0x00000000


	//----- nvinfo : EIATTR_CBANK_PARAM_SIZE
	.align		4
.L_46:
        /*0084*/ 	.byte	0x03, 0x19
        /*0086*/ 	.short	0x0020


	//----- nvinfo : EIATTR_PARAM_CBANK
	.align		4
        /*0088*/ 	.byte	0x04, 0x0a
        /*008a*/ 	.short	(.L_48 - .L_47)
	.align		4
.L_47:
        /*008c*/ 	.word	index@(.nv.constant0._Z20cenergyCoarsenKernelPf4dim3ffi)
        /*0090*/ 	.short	0x0380
        /*0092*/ 	.short	0x0020


	//----- nvinfo : EIATTR_SW_WAR
	.align		4
.L_48:
        /*0094*/ 	.byte	0x04, 0x36
        /*0096*/ 	.short	(.L_50 - .L_49)
.L_49:
        /*0098*/ 	.word	0x00000008
.L_50:


//--------------------- .nv.info._Z19cenergyGatherKernelPf4dim3ffii --------------------------
	.section	.nv.info._Z19cenergyGatherKernelPf4dim3ffii,"",@"SHT_CUDA_INFO"
	.sectionflags	@""
	.align	4


	//----- nvinfo : EIATTR_CUDA_API_VERSION
	.align		4
        /*0000*/ 	.byte	0x04, 0x37
        /*0002*/ 	.short	(.L_52 - .L_51)
.L_51:
        /*0004*/ 	.word	0x00000082


	//----- nvinfo : EIATTR_KPARAM_INFO
	.align		4
.L_52:
        /*0008*/ 	.byte	0x04, 0x17
        /*000a*/ 	.short	(.L_54 - .L_53)
.L_53:
        /*000c*/ 	.word	0x00000000
        /*0010*/ 	.short	0x0005
        /*0012*/ 	.short	0x0020
        /*0014*/ 	.byte	0x00, 0xf0, 0x11, 0x00


	//----- nvinfo : EIATTR_KPARAM_INFO
	.align		4
.L_54:
        /*0018*/ 	.byte	0x04, 0x17
        /*001a*/ 	.short	(.L_56 - .L_55)
.L_55:
        /*001c*/ 	.word	0x00000000
        /*0020*/ 	.short	0x0004
        /*0022*/ 	.short	0x001c
        /*0024*/ 	.byte	0x00, 0xf0, 0x11, 0x00


	//----- nvinfo : EIATTR_KPARAM_INFO
	.align		4
.L_56:
        /*0028*/ 	.byte	0x04, 0x17
        /*002a*/ 	.short	(.L_58 - .L_57)
.L_57:
        /*002c*/ 	.word	0x00000000
        /*0030*/ 	.short	0x0003
        /*0032*/ 	.short	0x0018
        /*0034*/ 	.byte	0x00, 0xf0, 0x11, 0x00


	//----- nvinfo : EIATTR_KPARAM_INFO
	.align		4
.L_58:
        /*0038*/ 	.byte	0x04, 0x17
        /*003a*/ 	.short	(.L_60 - .L_59)
.L_59:
        /*003c*/ 	.word	0x00000000
        /*0040*/ 	.short	0x0002
        /*0042*/ 	.short	0x0014
        /*0044*/ 	.byte	0x00, 0xf0, 0x11, 0x00


	//----- nvinfo : EIATTR_KPARAM_INFO
	.align		4
.L_60:
        /*0048*/ 	.byte	0x04, 0x17
        /*004a*/ 	.short	(.L_62 - .L_61)
.L_61:
        /*004c*/ 	.word	0x00000000
        /*0050*/ 	.short	0x0001
        /*0052*/ 	.short	0x0008
        /*0054*/ 	.byte	0x00, 0xf0, 0x31, 0x00


	//----- nvinfo : EIATTR_KPARAM_INFO
	.align		4
.L_62:
        /*0058*/ 	.byte	0x04, 0x17
        /*005a*/ 	.short	(.L_64 - .L_63)
.L_63:
        /*005c*/ 	.word	0x00000000
        /*0060*/ 	.short	0x0000
        /*0062*/ 	.short	0x0000
        /*0064*/ 	.byte	0x00, 0xf5, 0x21, 0x00


	//----- nvinfo : EIATTR_SPARSE_MMA_MASK
	.align		4
.L_64:
        /*0068*/ 	.byte	0x03, 0x50
        /*006a*/ 	.short	0x0000


	//----- nvinfo : EIATTR_MAXREG_COUNT
	.align		4
        /*006c*/ 	.byte	0x03, 0x1b
        /*006e*/ 	.short	0x00ff


	//----- nvinfo : EIATTR_MERCURY_ISA_VERSION
	.align		4
        /*0070*/ 	.byte	0x03, 0x5f
        /*0072*/ 	.short	0x0101


	//----- nvinfo : EIATTR_VRC_CTA_INIT_COUNT
	.align		4
        /*0074*/ 	.byte	0x02, 0x4a
	.zero		1
	.zero		1


	//----- nvinfo : EIATTR_EXIT_INSTR_OFFSETS
	.align		4
        /*0078*/ 	.byte	0x04, 0x1c
        /*007a*/ 	.short	(.L_66 - .L_65)


	//   ....[0]....
.L_65:
        /*007c*/ 	.word	0x000000c0


	//   ....[1]....
        /*0080*/ 	.word	0x00001560


	//----- nvinfo : EIATTR_CRS_STACK_SIZE
	.align		4
.L_66:
        /*0084*/ 	.byte	0x04, 0x1e
        /*0086*/ 	.short	(.L_68 - .L_67)
.L_67:
        /*0088*/ 	.word	0x00000000


	//----- nvinfo : EIATTR_CBANK_PARAM_SIZE
	.align		4
.L_68:
        /*008c*/ 	.byte	0x03, 0x19
        /*008e*/ 	.short	0x0024


	//----- nvinfo : EIATTR_PARAM_CBANK
	.align		4
        /*0090*/ 	.byte	0x04, 0x0a
        /*0092*/ 	.short	(.L_70 - .L_69)
	.align		4
.L_69:
        /*0094*/ 	.word	index@(.nv.constant0._Z19cenergyGatherKernelPf4dim3ffii)
        /*0098*/ 	.short	0x0380
        /*009a*/ 	.short	0x0024


	//----- nvinfo : EIATTR_SW_WAR
	.align		4
.L_70:
        /*009c*/ 	.byte	0x04, 0x36
        /*009e*/ 	.short	(.L_72 - .L_71)
.L_71:
        /*00a0*/ 	.word	0x00000008
.L_72:


//--------------------- .nv.info._Z20cenergyScatterKernelPf4dim3ffi --------------------------
	.section	.nv.info._Z20cenergyScatterKernelPf4dim3ffi,"",@"SHT_CUDA_INFO"
	.sectionflags	@""
	.align	4


	//----- nvinfo : EIATTR_CUDA_API_VERSION
	.align		4
        /*0000*/ 	.byte	0x04, 0x37
        /*0002*/ 	.short	(.L_74 - .L_73)
.L_73:
        /*0004*/ 	.word	0x00000082


	//----- nvinfo : EIATTR_KPARAM_INFO
	.align		4
.L_74:
        /*0008*/ 	.byte	0x04, 0x17
        /*000a*/ 	.short	(.L_76 - .L_75)
.L_75:
        /*000c*/ 	.word	0x00000000
        /*0010*/ 	.short	0x0004
        /*0012*/ 	.short	0x001c
        /*0014*/ 	.byte	0x00, 0xf0, 0x11, 0x00


	//----- nvinfo : EIATTR_KPARAM_INFO
	.align		4
.L_76:
        /*0018*/ 	.byte	0x04, 0x17
        /*001a*/ 	.short	(.L_78 - .L_77)
.L_77:
        /*001c*/ 	.word	0x00000000
        /*0020*/ 	.short	0x0003
        /*0022*/ 	.short	0x0018
        /*0024*/ 	.byte	0x00, 0xf0, 0x11, 0x00


	//----- nvinfo : EIATTR_KPARAM_INFO
	.align		4
.L_78:
        /*0028*/ 	.byte	0x04, 0x17
        /*002a*/ 	.short	(.L_80 - .L_79)
.L_79:
        /*002c*/ 	.word	0x00000000
        /*0030*/ 	.short	0x0002
        /*0032*/ 	.short	0x0014
        /*0034*/ 	.byte	0x00, 0xf0, 0x11, 0x00


	//----- nvinfo : EIATTR_KPARAM_INFO
	.align		4
.L_80:
        /*0038*/ 	.byte	0x04, 0x17
        /*003a*/ 	.short	(.L_82 - .L_81)
.L_81:
        /*003c*/ 	.word	0x00000000
        /*0040*/ 	.short	0x0001
        /*0042*/ 	.short	0x0008
        /*0044*/ 	.byte	0x00, 0xf0, 0x31, 0x00


	//----- nvinfo : EIATTR_KPARAM_INFO
	.align		4
.L_82:
        /*0048*/ 	.byte	0x04, 0x17
        /*004a*/ 	.short	(.L_84 - .L_83)
.L_83:
        /*004c*/ 	.word	0x00000000
        /*0050*/ 	.short	0x0000
        /*0052*/ 	.short	0x0000
        /*0054*/ 	.byte	0x00, 0xf5, 0x21, 0x00


	//----- nvinfo : EIATTR_SPARSE_MMA_MASK
	.align		4
.L_84:
        /*0058*/ 	.byte	0x03, 0x50
        /*005a*/ 	.short	0x0000


	//----- nvinfo : EIATTR_MAXREG_COUNT
	.align		4
        /*005c*/ 	.byte	0x03, 0x1b
        /*005e*/ 	.short	0x00ff


	//----- nvinfo : EIATTR_MERCURY_ISA_VERSION
	.align		4
        /*0060*/ 	.byte	0x03, 0x5f
        /*0062*/ 	.short	0x0101


	//----- nvinfo : EIATTR_VRC_CTA_INIT_COUNT
	.align		4
        /*0064*/ 	.byte	0x02, 0x4a
	.zero		1
	.zero		1


	//----- nvinfo : EIATTR_EXIT_INSTR_OFFSETS
	.align		4
        /*0068*/ 	.byte	0x04, 0x1c
        /*006a*/ 	.short	(.L_86 - .L_85)


	//   ....[0]....
.L_85:
        /*006c*/ 	.word	0x00000070


	//   ....[1]....
        /*0070*/ 	.word	0x00000220


	//   ....[2]....
        /*0074*/ 	.word	0x00000250


	//   ....[3]....
        /*0078*/ 	.word	0x00001370


	//----- nvinfo : EIATTR_CRS_STACK_SIZE
	.align		4
.L_86:
        /*007c*/ 	.byte	0x04, 0x1e
        /*007e*/ 	.short	(.L_88 - .L_87)
.L_87:
        /*0080*/ 	.word	0x00000000


	//----- nvinfo : EIATTR_CBANK_PARAM_SIZE
	.align		4
.L_88:
        /*0084*/ 	.byte	0x03, 0x19
        /*0086*/ 	.short	0x0020


	//----- nvinfo : EIATTR_PARAM_CBANK
	.align		4
        /*0088*/ 	.byte	0x04, 0x0a
        /*008a*/ 	.short	(.L_90 - .L_89)
	.align		4
.L_89:
        /*008c*/ 	.word	index@(.nv.constant0._Z20cenergyScatterKernelPf4dim3ffi)
        /*0090*/ 	.short	0x0380
        /*0092*/ 	.short	0x0020


	//----- nvinfo : EIATTR_SW_WAR
	.align		4
.L_90:
        /*0094*/ 	.byte	0x04, 0x36
        /*0096*/ 	.short	(.L_92 - .L_91)
.L_91:
        /*0098*/ 	.word	0x00000008
.L_92:


//--------------------- .nv.callgraph             --------------------------
	.section	.nv.callgraph,"",@"SHT_CUDA_CALLGRAPH"
	.align	4
	.sectionentsize	8
	.align		4
        /*0000*/ 	.word	0x00000000
	.align		4
        /*0004*/ 	.word	0xffffffff
	.align		4
        /*0008*/ 	.word	0x00000000
	.align		4
        /*000c*/ 	.word	0xfffffffe
	.align		4
        /*0010*/ 	.word	0x00000000
	.align		4
        /*0014*/ 	.word	0xfffffffd
	.align		4
        /*0018*/ 	.word	0x00000000
	.align		4
        /*001c*/ 	.word	0xfffffffc


//--------------------- .nv.constant3             --------------------------
	.section	.nv.constant3,"a",@progbits
	.align	4
.nv.constant3:
	.type		atoms,@object
	.size		atoms,(.L_0 - atoms)
atoms:
	.zero		4096
.L_0:


//--------------------- .text._Z20cenergyCoarsenKernelPf4dim3ffi --------------------------
	.section	.text._Z20cenergyCoarsenKernelPf4dim3ffi,"ax",@progbits
	.align	128
        .global         _Z20cenergyCoarsenKernelPf4dim3ffi
        .type           _Z20cenergyCoarsenKernelPf4dim3ffi,@function
        .size           _Z20cenergyCoarsenKernelPf4dim3ffi,(.L_x_166 - _Z20cenergyCoarsenKernelPf4dim3ffi)
        .other          _Z20cenergyCoarsenKernelPf4dim3ffi,@"STO_CUDA_ENTRY STV_DEFAULT"
_Z20cenergyCoarsenKernelPf4dim3ffi:
.text._Z20cenergyCoarsenKernelPf4dim3ffi:
[----:B------:R-:W-:Y:S01]  /*0000*/  LDC R1, c[0x0][0x37c] ;  /* 0x0000df00ff017b82 */ /* 0x000fe20000000800 */
[----:B------:R-:W0:Y:S07]  /*0010*/  S2R R5, SR_TID.Y ;  /* 0x0000000000057919 */ /* 0x000e2e0000002200 */
[----:B------:R-:W1:Y:S01]  /*0020*/  LDC R0, c[0x0][0x360] ;  /* 0x0000d800ff007b82 */ /* 0x000e620000000800 */
[----:B------:R-:W2:Y:S01]  /*0030*/  LDCU UR6, c[0x0][0x38c] ;  /* 0x00007180ff0677ac */ /* 0x000ea20008000800 */
[----:B------:R-:W1:Y:S06]  /*0040*/  S2R R3, SR_TID.X ;  /* 0x0000000000037919 */ /* 0x000e6c0000002100 */
[----:B------:R-:W0:Y:S08]  /*0050*/  S2UR UR5, SR_CTAID.Y ;  /* 0x00000000000579c3 */ /* 0x000e300000002600 */
[----:B------:R-:W0:Y:S08]  /*0060*/  LDC R8, c[0x0][0x364] ;  /* 0x0000d900ff087b82 */ /* 0x000e300000000800 */
[----:B------:R-:W1:Y:S01]  /*0070*/  S2UR UR4, SR_CTAID.X ;  /* 0x00000000000479c3 */ /* 0x000e620000002500 */
[----:B0-----:R-:W-:-:S05]  /*0080*/  IMAD R8, R8, UR5, R5 ;  /* 0x0000000508087c24 */ /* 0x001fca000f8e0205 */
[----:B--2---:R-:W-:Y:S01]  /*0090*/  ISETP.GE.U32.AND P0, PT, R8, UR6, PT ;  /* 0x0000000608007c0c */ /* 0x004fe2000bf06070 */
[----:B-1----:R-:W-:-:S12]  /*00a0*/  IMAD R4, R0, UR4, R3 ;  /* 0x0000000400047c24 */ /* 0x002fd8000f8e0203 */
[----:B------:R-:W-:Y:S05]  /*00b0*/  @P0 EXIT ;  /* 0x000000000000094d */ /* 0x000fea0003800000 */
[----:B------:R-:W0:Y:S01]  /*00c0*/  LDC R5, c[0x0][0x394] ;  /* 0x0000e500ff057b82 */ /* 0x000e220000000800 */
[----:B------:R-:W1:Y:S01]  /*00d0*/  LDCU UR4, c[0x0][0x398] ;  /* 0x00007300ff0477ac */ /* 0x000e620008000800 */
[----:B------:R-:W-:Y:S02]  /*00e0*/  SHF.L.U32 R4, R4, 0x2, RZ ;  /* 0x0000000204047819 */ /* 0x000fe400000006ff */
[----:B-1----:R-:W-:Y:S01]  /*00f0*/  MOV R6, UR4 ;  /* 0x0000000400067c02 */ /* 0x002fe20008000f00 */
[----:B0-----:R-:W0:Y:S08]  /*0100*/  MUFU.RCP R0, R5 ;  /* 0x0000000500007308 */ /* 0x001e300000001000 */
[----:B------:R-:W1:Y:S01]  /*0110*/  FCHK P0, R6, R5 ;  /* 0x0000000506007302 */ /* 0x000e620000000000 */
[----:B0-----:R-:W-:-:S04]  /*0120*/  FFMA R3, R0, -R5, 1 ;  /* 0x3f80000000037423 */ /* 0x001fc80000000805 */
[----:B------:R-:W-:-:S04]  /*0130*/  FFMA R0, R0, R3, R0 ;  /* 0x0000000300007223 */ /* 0x000fc80000000000 */
[----:B------:R-:W-:-:S04]  /*0140*/  FFMA R3, R0, UR4, RZ ;  /* 0x0000000400037c23 */ /* 0x000fc800080000ff */
[----:B------:R-:W-:-:S04]  /*0150*/  FFMA R2, R3, -R5, UR4 ;  /* 0x0000000403027e23 */ /* 0x000fc80008000805 */
[----:B------:R-:W-:Y:S01]  /*0160*/  FFMA R0, R0, R2, R3 ;  /* 0x0000000200007223 */ /* 0x000fe20000000003 */
[----:B-1----:R-:W-:Y:S06]  /*0170*/  @!P0 BRA `(.L_x_0) ;  /* 0x00000000001c8947 */ /* 0x002fec0003800000 */
[----:B------:R-:W0:Y:S01]  /*0180*/  LDCU UR4, c[0x0][0x398] ;  /* 0x00007300ff0477ac */ /* 0x000e220008000800 */
[----:B------:R-:W-:Y:S01]  /*0190*/  MOV R2, 0x1e0 ;  /* 0x000001e000027802 */ /* 0x000fe20000000f00 */
[----:B------:R-:W1:Y:S01]  /*01a0*/  LDCU UR5, c[0x0][0x394] ;  /* 0x00007280ff0577ac */ /* 0x000e620008000800 */
[----:B0-----:R-:W-:Y:S02]  /*01b0*/  MOV R0, UR4 ;  /* 0x0000000400007c02 */ /* 0x001fe40008000f00 */
[----:B-1----:R-:W-:-:S07]  /*01c0*/  MOV R3, UR5 ;  /* 0x0000000500037c02 */ /* 0x002fce0008000f00 */
[----:B------:R-:W-:Y:S05]  /*01d0*/  CALL.REL.NOINC `($__internal_1_$__cuda_sm3x_div_rn_noftz_f32_slowpath) ;  /* 0x0000001800087944 */ /* 0x000fea0003c00000 */
[----:B------:R-:W-:-:S07]  /*01e0*/  MOV R0, R13 ;  /* 0x0000000d00007202 */ /* 0x000fce0000000f00 */
.L_x_0:
[----:B------:R-:W0:Y:S01]  /*01f0*/  LDCU UR4, c[0x0][0x39c] ;  /* 0x00007380ff0477ac */ /* 0x000e220008000800 */
[----:B------:R-:W1:Y:S01]  /*0200*/  F2I.TRUNC.NTZ R11, R0 ;  /* 0x00000000000b7305 */ /* 0x000e62000020f100 */
[----:B------:R-:W1:Y:S01]  /*0210*/  LDCU UR5, c[0x0][0x38c] ;  /* 0x00007180ff0577ac */ /* 0x000e620008000800 */
[----:B------:R-:W2:Y:S01]  /*0220*/  LDCU.64 UR8, c[0x0][0x358] ;  /* 0x00006b00ff0877ac */ /* 0x000ea20008000a00 */
[----:B0-----:R-:W-:Y:S01]  /*0230*/  UISETP.GE.AND UP0, UPT, UR4, 0x1, UPT ;  /* 0x000000010400788c */ /* 0x001fe2000bf06270 */
[----:B-1----:R-:W-:-:S08]  /*0240*/  IMAD R11, R11, UR5, R8 ;  /* 0x000000050b0b7c24 */ /* 0x002fd0000f8e0208 */
[----:B--2---:R-:W-:Y:S05]  /*0250*/  BRA.U !UP0, `(.L_x_1) ;  /* 0x0000001508007547 */ /* 0x004fea000b800000 */
[----:B------:R-:W-:Y:S01]  /*0260*/  USHF.L.U32 UR4, UR4, 0x2, URZ ;  /* 0x0000000204047899 */ /* 0x000fe200080006ff */
[----:B------:R-:W-:Y:S01]  /*0270*/  HFMA2 R9, -RZ, RZ, 0, 0 ;  /* 0x00000000ff097431 */ /* 0x000fe200000001ff */
[----:B------:R-:W-:Y:S02]  /*0280*/  I2FP.F32.U32 R8, R8 ;  /* 0x0000000800087245 */ /* 0x000fe40000201000 */
[----:B------:R-:W-:-:S04]  /*0290*/  UISETP.LT.AND UP0, UPT, UR4, 0x4, UPT ;  /* 0x000000040400788c */ /* 0x000fc8000bf01270 */
[----:B------:R-:W-:-:S04]  /*02a0*/  USEL UR5, UR4, 0x4, !UP0 ;  /* 0x0000000404057887 */ /* 0x000fc8000c000000 */
[----:B------:R-:W-:-:S04]  /*02b0*/  UIADD3 UR5, UPT, UPT, UR5, -0x1, URZ ;  /* 0xffffffff05057890 */ /* 0x000fc8000fffe0ff */
[----:B------:R-:W-:-:S04]  /*02c0*/  ULEA.HI UR7, UR5, 0x1, URZ, 0x1e ;  /* 0x0000000105077891 */ /* 0x000fc8000f8ff0ff */
[----:B------:R-:W-:-:S04]  /*02d0*/  ULOP3.LUT UR6, UR7, 0x7ffffffc, URZ, 0xc0, !UPT ;  /* 0x7ffffffc07067892 */ /* 0x000fc8000f8ec0ff */
[----:B------:R-:W-:-:S12]  /*02e0*/  UIADD3 UR6, UPT, UPT, -UR6, URZ, URZ ;  /* 0x000000ff06067290 */ /* 0x000fd8000fffe1ff */
.L_x_43:
[----:B0-----:R-:W0:Y:S01]  /*02f0*/  LDCU UR10, c[0x0][0x388] ;  /* 0x00007100ff0a77ac */ /* 0x001e220008000800 */
[----:B------:R-:W-:Y:S01]  /*0300*/  IADD3 R6, PT, PT, R4, R9, RZ ;  /* 0x0000000904067210 */ /* 0x000fe20007ffe0ff */
[----:B------:R-:W-:Y:S01]  /*0310*/  BSSY.RECONVERGENT B0, `(.L_x_2) ;  /* 0x0000130000007945 */ /* 0x000fe20003800200 */
[----:B------:R-:W1:Y:S01]  /*0320*/  LDCU UR11, c[0x0][0x394] ;  /* 0x00007280ff0b77ac */ /* 0x000e620008000800 */
[----:B------:R-:W2:Y:S01]  /*0330*/  LDCU UR12, c[0x0][0x398] ;  /* 0x00007300ff0c77ac */ /* 0x000ea20008000800 */
[----:B0-----:R-:W-:-:S13]  /*0340*/  ISETP.GE.U32.AND P0, PT, R6, UR10, PT ;  /* 0x0000000a06007c0c */ /* 0x001fda000bf06070 */
[----:B-12---:R-:W-:Y:S05]  /*0350*/  @P0 BRA `(.L_x_3) ;  /* 0x0000001000ac0947 */ /* 0x006fea0003800000 */
[----:B------:R-:W-:Y:S01]  /*0360*/  UISETP.GE.AND UP0, UPT, UR4, 0xd, UPT ;  /* 0x0000000d0400788c */ /* 0x000fe2000bf06270 */
[----:B------:R-:W-:Y:S01]  /*0370*/  HFMA2 R5, -RZ, RZ, 0, 0 ;  /* 0x00000000ff057431 */ /* 0x000fe200000001ff */
[----:B------:R-:W-:Y:S02]  /*0380*/  I2FP.F32.S32 R7, R6 ;  /* 0x0000000600077245 */ /* 0x000fe40000201400 */
[----:B------:R-:W-:-:S05]  /*0390*/  MOV R12, RZ ;  /* 0x000000ff000c7202 */ /* 0x000fca0000000f00 */
[----:B------:R-:W-:Y:S05]  /*03a0*/  BRA.U !UP0, `(.L_x_4) ;  /* 0x0000000908807547 */ /* 0x000fea000b800000 */
[----:B------:R-:W-:Y:S02]  /*03b0*/  MOV R12, RZ ;  /* 0x000000ff000c7202 */ /* 0x000fe40000000f00 */
[----:B------:R-:W-:Y:S02]  /*03c0*/  MOV R5, RZ ;  /* 0x000000ff00057202 */ /* 0x000fe40000000f00 */
[----:B------:R-:W-:Y:S02]  /*03d0*/  MOV R10, 0x20 ;  /* 0x00000020000a7802 */ /* 0x000fe40000000f00 */
[----:B------:R-:W-:-:S07]  /*03e0*/  MOV R16, UR6 ;  /* 0x0000000600107c02 */ /* 0x000fce0008000f00 */
.L_x_25:
[----:B------:R-:W0:Y:S01]  /*03f0*/  LDC.64 R14, c[0x3][R10+-0x18] ;  /* 0x00fffa000a0e7b82 */ /* 0x000e220000000a00 */
[----:B------:R-:W-:Y:S07]  /*0400*/  BSSY.RECONVERGENT B1, `(.L_x_5) ;  /* 0x0000015000017945 */ /* 0x000fee0003800200 */
[----:B------:R-:W1:Y:S01]  /*0410*/  LDC.64 R2, c[0x3][R10+-0x20] ;  /* 0x00fff8000a027b82 */ /* 0x000e620000000a00 */
[----:B0-----:R-:W-:-:S04]  /*0420*/  FADD R14, -R14, UR12 ;  /* 0x0000000c0e0e7e21 */ /* 0x001fc80008000100 */
[----:B------:R-:W-:Y:S01]  /*0430*/  FMUL R14, R14, R14 ;  /* 0x0000000e0e0e7220 */ /* 0x000fe20000400000 */
[----:B-1----:R-:W-:Y:S01]  /*0440*/  FFMA R3, R8, UR11, -R3 ;  /* 0x0000000b08037c23 */ /* 0x002fe20008000803 */
[----:B------:R-:W-:-:S03]  /*0450*/  FFMA R2, R7, UR11, -R2 ;  /* 0x0000000b07027c23 */ /* 0x000fc60008000802 */
[----:B------:R-:W-:-:S04]  /*0460*/  FFMA R3, R3, R3, R14 ;  /* 0x0000000303037223 */ /* 0x000fc8000000000e */
[----:B------:R-:W-:-:S04]  /*0470*/  FFMA R14, R2, R2, R3 ;  /* 0x00000002020e7223 */ /* 0x000fc80000000003 */
[----:B------:R0:W1:Y:S01]  /*0480*/  MUFU.RSQ R13, R14 ;  /* 0x0000000e000d7308 */ /* 0x0000620000001400 */
[----:B------:R-:W-:-:S04]  /*0490*/  IADD3 R0, PT, PT, R14, -0xd000000, RZ ;  /* 0xf30000000e007810 */ /* 0x000fc80007ffe0ff */
[----:B------:R-:W-:-:S13]  /*04a0*/  ISETP.GT.U32.AND P0, PT, R0, 0x727fffff, PT ;  /* 0x727fffff0000780c */ /* 0x000fda0003f04070 */
[----:B01----:R-:W-:Y:S05]  /*04b0*/  @!P0 BRA `(.L_x_6) ;  /* 0x0000000000148947 */ /* 0x003fea0003800000 */
[----:B------:R-:W-:Y:S02]  /*04c0*/  MOV R0, R14 ;  /* 0x0000000e00007202 */ /* 0x000fe40000000f00 */
[----:B------:R-:W-:-:S07]  /*04d0*/  MOV R2, 0x4f0 ;  /* 0x000004f000027802 */ /* 0x000fce0000000f00 */
[----:B------:R-:W-:Y:S05]  /*04e0*/  CALL.REL.NOINC `($__internal_0_$__cuda_sm20_sqrt_rn_f32_slowpath) ;  /* 0x0000001000f07944 */ /* 0x000fea0003c00000 */
[----:B------:R-:W-:Y:S01]  /*04f0*/  MOV R3, R17 ;  /* 0x0000001100037202 */ /* 0x000fe20000000f00 */
[----:B------:R-:W-:Y:S06]  /*0500*/  BRA `(.L_x_7) ;  /* 0x0000000000107947 */ /* 0x000fec0003800000 */
.L_x_6:
[----:B------:R-:W-:Y:S01]  /*0510*/  FMUL.FTZ R3, R14, R13 ;  /* 0x0000000d0e037220 */ /* 0x000fe20000410000 */
[----:B------:R-:W-:-:S03]  /*0520*/  FMUL.FTZ R2, R13, 0.5 ;  /* 0x3f0000000d027820 */ /* 0x000fc60000410000 */
[----:B------:R-:W-:-:S04]  /*0530*/  FFMA R0, -R3, R3, R14 ;  /* 0x0000000303007223 */ /* 0x000fc8000000010e */
[----:B------:R-:W-:-:S07]  /*0540*/  FFMA R3, R0, R2, R3 ;  /* 0x0000000200037223 */ /* 0x000fce0000000003 */
.L_x_7:
[----:B------:R-:W-:Y:S05]  /*0550*/  BSYNC.RECONVERGENT B1 ;  /* 0x0000000000017941 */ /* 0x000fea0003800200 */
.L_x_5:
[----:B------:R-:W0:Y:S01]  /*0560*/  MUFU.RCP R0, R3 ;  /* 0x0000000300007308 */ /* 0x000e220000001000 */
[----:B------:R-:W-:Y:S07]  /*0570*/  BSSY.RECONVERGENT B1, `(.L_x_8) ;  /* 0x000000b000017945 */ /* 0x000fee0003800200 */
[----:B------:R-:W1:Y:S01]  /*0580*/  FCHK P0, R15, R3 ;  /* 0x000000030f007302 */ /* 0x000e620000000000 */
[----:B0-----:R-:W-:-:S04]  /*0590*/  FFMA R13, R0, -R3, 1 ;  /* 0x3f800000000d7423 */ /* 0x001fc80000000803 */
[----:B------:R-:W-:-:S04]  /*05a0*/  FFMA R0, R0, R13, R0 ;  /* 0x0000000d00007223 */ /* 0x000fc80000000000 */
[----:B------:R-:W-:-:S04]  /*05b0*/  FFMA R2, R15, R0, RZ ;  /* 0x000000000f027223 */ /* 0x000fc800000000ff */
[----:B------:R-:W-:-:S04]  /*05c0*/  FFMA R13, R2, -R3, R15 ;  /* 0x80000003020d7223 */ /* 0x000fc8000000000f */
[----:B------:R-:W-:Y:S01]  /*05d0*/  FFMA R13, R0, R13, R2 ;  /* 0x0000000d000d7223 */ /* 0x000fe20000000002 */
[----:B-1----:R-:W-:Y:S06]  /*05e0*/  @!P0 BRA `(.L_x_9) ;  /* 0x00000000000c8947 */ /* 0x002fec0003800000 */
[----:B------:R-:W-:Y:S02]  /*05f0*/  MOV R0, R15 ;  /* 0x0000000f00007202 */ /* 0x000fe40000000f00 */
[----:B------:R-:W-:-:S07]  /*0600*/  MOV R2, 0x620 ;  /* 0x0000062000027802 */ /* 0x000fce0000000f00 */
[----:B------:R-:W-:Y:S05]  /*0610*/  CALL.REL.NOINC `($__internal_1_$__cuda_sm3x_div_rn_noftz_f32_slowpath) ;  /* 0x0000001000f87944 */ /* 0x000fea0003c00000 */
.L_x_9:
[----:B------:R-:W-:Y:S05]  /*0620*/  BSYNC.RECONVERGENT B1 ;  /* 0x0000000000017941 */ /* 0x000fea0003800200 */
.L_x_8:
[----:B------:R-:W0:Y:S01]  /*0630*/  LDC.64 R14, c[0x3][R10+-0x8] ;  /* 0x00fffe000a0e7b82 */ /* 0x000e220000000a00 */
[----:B------:R-:W-:Y:S07]  /*0640*/  BSSY.RECONVERGENT B1, `(.L_x_10) ;  /* 0x0000016000017945 */ /* 0x000fee0003800200 */
[----:B------:R-:W1:Y:S01]  /*0650*/  LDC.64 R2, c[0x3][R10+-0x10] ;  /* 0x00fffc000a027b82 */ /* 0x000e620000000a00 */
[----:B0-----:R-:W-:-:S04]  /*0660*/  FADD R14, -R14, UR12 ;  /* 0x0000000c0e0e7e21 */ /* 0x001fc80008000100 */
[----:B------:R-:W-:Y:S01]  /*0670*/  FMUL R14, R14, R14 ;  /* 0x0000000e0e0e7220 */ /* 0x000fe20000400000 */
[----:B-1----:R-:W-:Y:S01]  /*0680*/  FFMA R3, R8, UR11, -R3 ;  /* 0x0000000b08037c23 */ /* 0x002fe20008000803 */
[----:B------:R-:W-:-:S03]  /*0690*/  FFMA R2, R7, UR11, -R2 ;  /* 0x0000000b07027c23 */ /* 0x000fc60008000802 */
[----:B------:R-:W-:Y:S01]  /*06a0*/  FFMA R3, R3, R3, R14 ;  /* 0x0000000303037223 */ /* 0x000fe2000000000e */
[----:B------:R-:W-:-:S03]  /*06b0*/  FADD R14, R13, R12 ;  /* 0x0000000c0d0e7221 */ /* 0x000fc60000000000 */
        /* <DEDUP_REMOVED lines=10> */
.L_x_11:
[----:B------:R-:W-:Y:S01]  /*0760*/  FMUL.FTZ R3, R18, R17 ;  /* 0x0000001112037220 */ /* 0x000fe20000410000 */
[----:B------:R-:W-:-:S03]  /*0770*/  FMUL.FTZ R2, R17, 0.5 ;  /* 0x3f00000011027820 */ /* 0x000fc60000410000 */
[----:B------:R-:W-:-:S04]  /*0780*/  FFMA R0, -R3, R3, R18 ;  /* 0x0000000303007223 */ /* 0x000fc80000000112 */
[----:B------:R-:W-:-:S07]  /*0790*/  FFMA R3, R0, R2, R3 ;  /* 0x0000000200037223 */ /* 0x000fce0000000003 */
.L_x_12:
[----:B------:R-:W-:Y:S05]  /*07a0*/  BSYNC.RECONVERGENT B1 ;  /* 0x0000000000017941 */ /* 0x000fea0003800200 */
.L_x_10:
        /* <DEDUP_REMOVED lines=12> */
[----:B------:R-:W-:-:S07]  /*0870*/  MOV R17, R13 ;  /* 0x0000000d00117202 */ /* 0x000fce0000000f00 */
.L_x_14:
[----:B------:R-:W-:Y:S05]  /*0880*/  BSYNC.RECONVERGENT B1 ;  /* 0x0000000000017941 */ /* 0x000fea0003800200 */
.L_x_13:
[----:B------:R-:W0:Y:S01]  /*0890*/  LDC.64 R12, c[0x3][R10+0x8] ;  /* 0x00c002000a0c7b82 */ /* 0x000e220000000a00 */
[----:B------:R-:W-:Y:S01]  /*08a0*/  BSSY.RECONVERGENT B1, `(.L_x_15) ;  /* 0x0000016000017945 */ /* 0x000fe20003800200 */
[----:B------:R-:W-:-:S06]  /*08b0*/  FADD R14, R14, R17 ;  /* 0x000000110e0e7221 */ /* 0x000fcc0000000000 */
        /* <DEDUP_REMOVED lines=16> */
.L_x_16:
[----:B------:R-:W-:Y:S01]  /*09c0*/  FMUL.FTZ R3, R12, R15 ;  /* 0x0000000f0c037220 */ /* 0x000fe20000410000 */
[----:B------:R-:W-:-:S03]  /*09d0*/  FMUL.FTZ R2, R15, 0.5 ;  /* 0x3f0000000f027820 */ /* 0x000fc60000410000 */
[----:B------:R-:W-:-:S04]  /*09e0*/  FFMA R0, -R3, R3, R12 ;  /* 0x0000000303007223 */ /* 0x000fc8000000010c */
[----:B------:R-:W-:-:S07]  /*09f0*/  FFMA R3, R0, R2, R3 ;  /* 0x0000000200037223 */ /* 0x000fce0000000003 */
.L_x_17:
[----:B------:R-:W-:Y:S05]  /*0a00*/  BSYNC.RECONVERGENT B1 ;  /* 0x0000000000017941 */ /* 0x000fea0003800200 */
.L_x_15:
        /* <DEDUP_REMOVED lines=13> */
.L_x_19:
[----:B------:R-:W-:Y:S05]  /*0ae0*/  BSYNC.RECONVERGENT B1 ;  /* 0x0000000000017941 */ /* 0x000fea0003800200 */
.L_x_18:
        /* <DEDUP_REMOVED lines=19> */
.L_x_21:
[----:B------:R-:W-:Y:S01]  /*0c20*/  FMUL.FTZ R3, R12, R17 ;  /* 0x000000110c037220 */ /* 0x000fe20000410000 */
[----:B------:R-:W-:-:S03]  /*0c30*/  FMUL.FTZ R2, R17, 0.5 ;  /* 0x3f00000011027820 */ /* 0x000fc60000410000 */
[----:B------:R-:W-:-:S04]  /*0c40*/  FFMA R0, -R3, R3, R12 ;  /* 0x0000000303007223 */ /* 0x000fc8000000010c */
[----:B------:R-:W-:-:S07]  /*0c50*/  FFMA R3, R0, R2, R3 ;  /* 0x0000000200037223 */ /* 0x000fce0000000003 */
.L_x_22:
[----:B------:R-:W-:Y:S05]  /*0c60*/  BSYNC.RECONVERGENT B1 ;  /* 0x0000000000017941 */ /* 0x000fea0003800200 */
.L_x_20:
        /* <DEDUP_REMOVED lines=13> */
.L_x_24:
[----:B------:R-:W-:Y:S05]  /*0d40*/  BSYNC.RECONVERGENT B1 ;  /* 0x0000000000017941 */ /* 0x000fea0003800200 */
.L_x_23:
[----:B------:R-:W-:Y:S01]  /*0d50*/  IADD3 R16, PT, PT, R16, 0x4, RZ ;  /* 0x0000000410107810 */ /* 0x000fe20007ffe0ff */
[----:B------:R-:W-:Y:S01]  /*0d60*/  FADD R12, R14, R15 ;  /* 0x0000000f0e0c7221 */ /* 0x000fe20000000000 */
[----:B------:R-:W-:Y:S02]  /*0d70*/  IADD3 R5, PT, PT, R5, 0x10, RZ ;  /* 0x0000001005057810 */ /* 0x000fe40007ffe0ff */
[----:B------:R-:W-:Y:S02]  /*0d80*/  ISETP.NE.AND P0, PT, R16, RZ, PT ;  /* 0x000000ff1000720c */ /* 0x000fe40003f05270 */
[----:B------:R-:W-:-:S11]  /*0d90*/  IADD3 R10, PT, PT, R10, 0x40, RZ ;  /* 0x000000400a0a7810 */ /* 0x000fd60007ffe0ff */
[----:B------:R-:W-:Y:S05]  /*0da0*/  @P0 BRA `(.L_x_25) ;  /* 0xfffffff400900947 */ /* 0x000fea000383ffff */
.L_x_4:
[----:B------:R-:W-:-:S09]  /*0db0*/  ULOP3.LUT UP0, URZ, UR7, 0x3, URZ, 0xc0, !UPT ;  /* 0x0000000307ff7892 */ /* 0x000fd2000f80c0ff */
[----:B------:R-:W-:Y:S05]  /*0dc0*/  BRA.U !UP0, `(.L_x_26) ;  /* 0x0000000508f47547 */ /* 0x000fea000b800000 */
[----:B------:R-:W-:-:S09]  /*0dd0*/  ULOP3.LUT UP0, URZ, UR5, 0xc, URZ, 0xc0, !UPT ;  /* 0x0000000c05ff7892 */ /* 0x000fd2000f80c0ff */
[----:B------:R-:W-:Y:S05]  /*0de0*/  BRA.U !UP0, `(.L_x_27) ;  /* 0x0000000508407547 */ /* 0x000fea000b800000 */
[----:B------:R-:W-:Y:S01]  /*0df0*/  SHF.L.U32 R10, R5, 0x2, RZ ;  /* 0x00000002050a7819 */ /* 0x000fe200000006ff */
[----:B------:R-:W0:Y:S01]  /*0e00*/  LDCU UR13, c[0x0][0x398] ;  /* 0x00007300ff0d77ac */ /* 0x000e220008000800 */
[----:B------:R-:W-:Y:S02]  /*0e10*/  BSSY.RECONVERGENT B1, `(.L_x_28) ;  /* 0x0000017000017945 */ /* 0x000fe40003800200 */
[----:B------:R-:W0:Y:S01]  /*0e20*/  LDC.64 R14, c[0x3][R10+0x8] ;  /* 0x00c002000a0e7b82 */ /* 0x000e220000000a00 */
[----:B------:R-:W1:Y:S07]  /*0e30*/  LDCU UR10, c[0x0][0x394] ;  /* 0x00007280ff0a77ac */ /* 0x000e6e0008000800 */
        /* <DEDUP_REMOVED lines=16> */
.L_x_29:
[----:B------:R-:W-:Y:S01]  /*0f40*/  FMUL.FTZ R3, R14, R13 ;  /* 0x0000000d0e037220 */ /* 0x000fe20000410000 */
[----:B------:R-:W-:-:S03]  /*0f50*/  FMUL.FTZ R2, R13, 0.5 ;  /* 0x3f0000000d027820 */ /* 0x000fc60000410000 */
[----:B------:R-:W-:-:S04]  /*0f60*/  FFMA R0, -R3, R3, R14 ;  /* 0x0000000303007223 */ /* 0x000fc8000000010e */
[----:B------:R-:W-:-:S07]  /*0f70*/  FFMA R3, R0, R2, R3 ;  /* 0x0000000200037223 */ /* 0x000fce0000000003 */
.L_x_30:
[----:B------:R-:W-:Y:S05]  /*0f80*/  BSYNC.RECONVERGENT B1 ;  /* 0x0000000000017941 */ /* 0x000fea0003800200 */
.L_x_28:
        /* <DEDUP_REMOVED lines=12> */
.L_x_32:
[----:B------:R-:W-:Y:S05]  /*1050*/  BSYNC.RECONVERGENT B1 ;  /* 0x0000000000017941 */ /* 0x000fea0003800200 */
.L_x_31:
[----:B------:R-:W0:Y:S01]  /*1060*/  LDC.64 R14, c[0x3][R10+0x18] ;  /* 0x00c006000a0e7b82 */ /* 0x000e220000000a00 */
[----:B------:R-:W0:Y:S01]  /*1070*/  LDCU UR13, c[0x0][0x398] ;  /* 0x00007300ff0d77ac */ /* 0x000e220008000800 */
[----:B------:R-:W-:Y:S01]  /*1080*/  BSSY.RECONVERGENT B1, `(.L_x_33) ;  /* 0x0000017000017945 */ /* 0x000fe20003800200 */
[----:B------:R-:W-:Y:S01]  /*1090*/  FADD R12, R12, R13 ;  /* 0x0000000d0c0c7221 */ /* 0x000fe20000000000 */
[----:B------:R-:W1:Y:S04]  /*10a0*/  LDCU UR10, c[0x0][0x394] ;  /* 0x00007280ff0a77ac */ /* 0x000e680008000800 */
        /* <DEDUP_REMOVED lines=16> */
.L_x_34:
[----:B------:R-:W-:Y:S01]  /*11b0*/  FMUL.FTZ R3, R14, R17 ;  /* 0x000000110e037220 */ /* 0x000fe20000410000 */
[----:B------:R-:W-:-:S03]  /*11c0*/  FMUL.FTZ R2, R17, 0.5 ;  /* 0x3f00000011027820 */ /* 0x000fc60000410000 */
[----:B------:R-:W-:-:S04]  /*11d0*/  FFMA R0, -R3, R3, R14 ;  /* 0x0000000303007223 */ /* 0x000fc8000000010e */
[----:B------:R-:W-:-:S07]  /*11e0*/  FFMA R3, R0, R2, R3 ;  /* 0x0000000200037223 */ /* 0x000fce0000000003 */
.L_x_35:
[----:B------:R-:W-:Y:S05]  /*11f0*/  BSYNC.RECONVERGENT B1 ;  /* 0x0000000000017941 */ /* 0x000fea0003800200 */
.L_x_33:
        /* <DEDUP_REMOVED lines=12> */
.L_x_37:
[----:B------:R-:W-:Y:S05]  /*12c0*/  BSYNC.RECONVERGENT B1 ;  /* 0x0000000000017941 */ /* 0x000fea0003800200 */
.L_x_36:
[----:B------:R-:W-:Y:S01]  /*12d0*/  FADD R12, R12, R13 ;  /* 0x0000000d0c0c7221 */ /* 0x000fe20000000000 */
[----:B------:R-:W-:-:S07]  /*12e0*/  IADD3 R5, PT, PT, R5, 0x8, RZ ;  /* 0x0000000805057810 */ /* 0x000fce0007ffe0ff */
.L_x_27:
[----:B------:R-:W-:-:S09]  /*12f0*/  ULOP3.LUT UP0, URZ, UR5, 0x4, URZ, 0xc0, !UPT ;  /* 0x0000000405ff7892 */ /* 0x000fd2000f80c0ff */
[----:B------:R-:W-:Y:S05]  /*1300*/  BRA.U UP0, `(.L_x_26) ;  /* 0x0000000100a47547 */ /* 0x000fea000b800000 */
        /* <DEDUP_REMOVED lines=21> */
.L_x_39:
[----:B------:R-:W-:Y:S01]  /*1460*/  FMUL.FTZ R3, R10, R7 ;  /* 0x000000070a037220 */ /* 0x000fe20000410000 */
[----:B------:R-:W-:-:S03]  /*1470*/  FMUL.FTZ R2, R7, 0.5 ;  /* 0x3f00000007027820 */ /* 0x000fc60000410000 */
[----:B------:R-:W-:-:S04]  /*1480*/  FFMA R0, -R3, R3, R10 ;  /* 0x0000000303007223 */ /* 0x000fc8000000010a */
[----:B------:R-:W-:-:S07]  /*1490*/  FFMA R3, R0, R2, R3 ;  /* 0x0000000200037223 */ /* 0x000fce0000000003 */
.L_x_40:
[----:B------:R-:W-:Y:S05]  /*14a0*/  BSYNC.RECONVERGENT B1 ;  /* 0x0000000000017941 */ /* 0x000fea0003800200 */
.L_x_38:
        /* <DEDUP_REMOVED lines=13> */
.L_x_42:
[----:B------:R-:W-:Y:S05]  /*1580*/  BSYNC.RECONVERGENT B1 ;  /* 0x0000000000017941 */ /* 0x000fea0003800200 */
.L_x_41:
[----:B------:R-:W-:-:S07]  /*1590*/  FADD R12, R12, R5 ;  /* 0x000000050c0c7221 */ /* 0x000fce0000000000 */
.L_x_26:
[----:B------:R-:W0:Y:S01]  /*15a0*/  LDC.64 R2, c[0x0][0x380] ;  /* 0x0000e000ff027b82 */ /* 0x000e220000000a00 */
[----:B------:R-:W1:Y:S02]  /*15b0*/  LDCU UR10, c[0x0][0x388] ;  /* 0x00007100ff0a77ac */ /* 0x000e640008000800 */
[----:B-1----:R-:W-:-:S04]  /*15c0*/  IMAD R5, R11, UR10, R6 ;  /* 0x0000000a0b057c24 */ /* 0x002fc8000f8e0206 */
[----:B0-----:R-:W-:-:S05]  /*15d0*/  IMAD.WIDE.U32 R2, R5, 0x4, R2 ;  /* 0x0000000405027825 */ /* 0x001fca00078e0002 */
[----:B------:R-:W2:Y:S02]  /*15e0*/  LDG.E R5, desc[UR8][R2.64] ;  /* 0x0000000802057981 */ /* 0x000ea4000c1e1900 */
[----:B--2---:R-:W-:-:S05]  /*15f0*/  FADD R5, R5, R12 ;  /* 0x0000000c05057221 */ /* 0x004fca0000000000 */
[----:B------:R0:W-:Y:S02]  /*1600*/  STG.E desc[UR8][R2.64], R5 ;  /* 0x0000000502007986 */ /* 0x0001e4000c101908 */
.L_x_3:
[----:B------:R-:W-:Y:S05]  /*1610*/  BSYNC.RECONVERGENT B0 ;  /* 0x0000000000007941 */ /* 0x000fea0003800200 */
.L_x_2:
[----:B------:R-:W-:-:S04]  /*1620*/  IADD3 R9, PT, PT, R9, 0x1, RZ ;  /* 0x0000000109097810 */ /* 0x000fc80007ffe0ff */
[----:B------:R-:W-:-:S13]  /*1630*/  ISETP.NE.AND P0, PT, R9, 0x4, PT ;  /* 0x000000040900780c */ /* 0x000fda0003f05270 */
[----:B------:R-:W-:Y:S05]  /*1640*/  @!P0 EXIT ;  /* 0x000000000000894d */ /* 0x000fea0003800000 */
[----:B------:R-:W-:Y:S05]  /*1650*/  BRA `(.L_x_43) ;  /* 0xffffffec00247947 */ /* 0x000fea000383ffff */
.L_x_1:
[----:B------:R-:W0:Y:S02]  /*1660*/  LDCU UR4, c[0x0][0x388] ;  /* 0x00007100ff0477ac */ /* 0x000e240008000800 */
[----:B0-----:R-:W-:-:S13]  /*1670*/  ISETP.GE.U32.AND P1, PT, R4, UR4, PT ;  /* 0x0000000404007c0c */ /* 0x001fda000bf26070 */
[----:B------:R-:W0:Y:S01]  /*1680*/  @!P1 LDC.64 R2, c[0x0][0x380] ;  /* 0x0000e000ff029b82 */ /* 0x000e220000000a00 */
[----:B------:R-:W-:-:S04]  /*1690*/  @!P1 IMAD R5, R11, UR4, R4 ;  /* 0x000000040b059c24 */ /* 0x000fc8000f8e0204 */
[----:B0-----:R-:W-:-:S05]  /*16a0*/  @!P1 IMAD.WIDE.U32 R2, R5, 0x4, R2 ;  /* 0x0000000405029825 */ /* 0x001fca00078e0002 */
[----:B------:R-:W2:Y:S01]  /*16b0*/  @!P1 LDG.E R0, desc[UR8][R2.64] ;  /* 0x0000000802009981 */ /* 0x000ea2000c1e1900 */
[----:B------:R-:W-:-:S04]  /*16c0*/  IADD3 R8, PT, PT, R4, 0x1, RZ ;  /* 0x0000000104087810 */ /* 0x000fc80007ffe0ff */
[----:B------:R-:W-:-:S13]  /*16d0*/  ISETP.GE.U32.AND P0, PT, R8, UR4, PT ;  /* 0x0000000408007c0c */ /* 0x000fda000bf06070 */
[----:B------:R-:W0:Y:S01]  /*16e0*/  @!P0 LDC.64 R6, c[0x0][0x380] ;  /* 0x0000e000ff068b82 */ /* 0x000e220000000a00 */
[----:B------:R-:W-:-:S04]  /*16f0*/  @!P0 IMAD R9, R11, UR4, R8 ;  /* 0x000000040b098c24 */ /* 0x000fc8000f8e0208 */
[----:B0-----:R-:W-:-:S04]  /*1700*/  @!P0 IMAD.WIDE.U32 R6, R9, 0x4, R6 ;  /* 0x0000000409068825 */ /* 0x001fc800078e0006 */
[----:B--2---:R-:W-:-:S05]  /*1710*/  @!P1 FADD R5, RZ, R0 ;  /* 0x00000000ff059221 */ /* 0x004fca0000000000 */
[----:B------:R0:W-:Y:S04]  /*1720*/  @!P1 STG.E desc[UR8][R2.64], R5 ;  /* 0x0000000502009986 */ /* 0x0001e8000c101908 */
[----:B------:R-:W2:Y:S01]  /*1730*/  @!P0 LDG.E R0, desc[UR8][R6.64] ;  /* 0x0000000806008981 */ /* 0x000ea2000c1e1900 */
[C---:B------:R-:W-:Y:S01]  /*1740*/  IADD3 R8, PT, PT, R4.reuse, 0x2, RZ ;  /* 0x0000000204087810 */ /* 0x040fe20007ffe0ff */
[----:B------:R-:W-:Y:S01]  /*1750*/  BSSY.RECONVERGENT B0, `(.L_x_44) ;  /* 0x000000d000007945 */ /* 0x000fe20003800200 */
[----:B------:R-:W-:Y:S02]  /*1760*/  IADD3 R4, PT, PT, R4, 0x3, RZ ;  /* 0x0000000304047810 */ /* 0x000fe40007ffe0ff */
[----:B------:R-:W-:Y:S02]  /*1770*/  ISETP.GE.U32.AND P1, PT, R8, UR4, PT ;  /* 0x0000000408007c0c */ /* 0x000fe4000bf26070 */
[----:B------:R-:W-:Y:S01]  /*1780*/  ISETP.GE.U32.AND P2, PT, R4, UR4, PT ;  /* 0x0000000404007c0c */ /* 0x000fe2000bf46070 */
[----:B--2---:R-:W-:-:S05]  /*1790*/  @!P0 FADD R9, RZ, R0 ;  /* 0x00000000ff098221 */ /* 0x004fca0000000000 */
[----:B------:R0:W-:Y:S05]  /*17a0*/  @!P0 STG.E desc[UR8][R6.64], R9 ;  /* 0x0000000906008986 */ /* 0x0001ea000c101908 */
[----:B------:R-:W-:Y:S05]  /*17b0*/  @P1 BRA `(.L_x_45) ;  /* 0x0000000000181947 */ /* 0x000fea0003800000 */
[----:B0-----:R-:W0:Y:S01]  /*17c0*/  LDC.64 R2, c[0x0][0x380] ;  /* 0x0000e000ff027b82 */ /* 0x001e220000000a00 */
[----:B------:R-:W-:-:S04]  /*17d0*/  IMAD R5, R11, UR4, R8 ;  /* 0x000000040b057c24 */ /* 0x000fc8000f8e0208 */
[----:B0-----:R-:W-:-:S05]  /*17e0*/  IMAD.WIDE.U32 R2, R5, 0x4, R2 ;  /* 0x0000000405027825 */ /* 0x001fca00078e0002 */
[----:B------:R-:W2:Y:S02]  /*17f0*/  LDG.E R0, desc[UR8][R2.64] ;  /* 0x0000000802007981 */ /* 0x000ea4000c1e1900 */
[----:B--2---:R-:W-:-:S05]  /*1800*/  FADD R5, RZ, R0 ;  /* 0x00000000ff057221 */ /* 0x004fca0000000000 */
[----:B------:R1:W-:Y:S02]  /*1810*/  STG.E desc[UR8][R2.64], R5 ;  /* 0x0000000502007986 */ /* 0x0003e4000c101908 */
.L_x_45:
[----:B------:R-:W-:Y:S05]  /*1820*/  BSYNC.RECONVERGENT B0 ;  /* 0x0000000000007941 */ /* 0x000fea0003800200 */
.L_x_44:
[----:B------:R-:W-:Y:S05]  /*1830*/  @P2 EXIT ;  /* 0x000000000000294d */ /* 0x000fea0003800000 */
[----:B01----:R-:W0:Y:S01]  /*1840*/  LDC.64 R2, c[0x0][0x380] ;  /* 0x0000e000ff027b82 */ /* 0x003e220000000a00 */
[----:B------:R-:W-:-:S04]  /*1850*/  IMAD R11, R11, UR4, R4 ;  /* 0x000000040b0b7c24 */ /* 0x000fc8000f8e0204 */
[----:B0-----:R-:W-:-:S05]  /*1860*/  IMAD.WIDE.U32 R2, R11, 0x4, R2 ;  /* 0x000000040b027825 */ /* 0x001fca00078e0002 */
[----:B------:R-:W2:Y:S02]  /*1870*/  LDG.E R0, desc[UR8][R2.64] ;  /* 0x0000000802007981 */ /* 0x000ea4000c1e1900 */
[----:B--2---:R-:W-:-:S05]  /*1880*/  FADD R5, RZ, R0 ;  /* 0x00000000ff057221 */ /* 0x004fca0000000000 */
[----:B------:R-:W-:Y:S01]  /*1890*/  STG.E desc[UR8][R2.64], R5 ;  /* 0x0000000502007986 */ /* 0x000fe2000c101908 */
[----:B------:R-:W-:Y:S05]  /*18a0*/  EXIT ;  /* 0x000000000000794d */ /* 0x000fea0003800000 */
        .weak           $__internal_0_$__cuda_sm20_sqrt_rn_f32_slowpath
        .type           $__internal_0_$__cuda_sm20_sqrt_rn_f32_slowpath,@function
        .size           $__internal_0_$__cuda_sm20_sqrt_rn_f32_slowpath,($__internal_1_$__cuda_sm3x_div_rn_noftz_f32_slowpath - $__internal_0_$__cuda_sm20_sqrt_rn_f32_slowpath)
$__internal_0_$__cuda_sm20_sqrt_rn_f32_slowpath:
[----:B------:R-:W-:-:S13]  /*18b0*/  LOP3.LUT P0, RZ, R0, 0x7fffffff, RZ, 0xc0, !PT ;  /* 0x7fffffff00ff7812 */ /* 0x000fda000780c0ff */
[----:B------:R-:W-:Y:S01]  /*18c0*/  @!P0 MOV R17, R0 ;  /* 0x0000000000118202 */ /* 0x000fe20000000f00 */
[----:B------:R-:W-:Y:S06]  /*18d0*/  @!P0 BRA `(.L_x_46) ;  /* 0x0000000000408947 */ /* 0x000fec0003800000 */
[----:B------:R-:W-:-:S13]  /*18e0*/  FSETP.GEU.FTZ.AND P0, PT, R0, RZ, PT ;  /* 0x000000ff0000720b */ /* 0x000fda0003f1e000 */
[----:B------:R-:W-:Y:S01]  /*18f0*/  @!P0 MOV R17, 0x7fffffff ;  /* 0x7fffffff00118802 */ /* 0x000fe20000000f00 */
[----:B------:R-:W-:Y:S06]  /*1900*/  @!P0 BRA `(.L_x_46) ;  /* 0x0000000000348947 */ /* 0x000fec0003800000 */
[----:B------:R-:W-:-:S13]  /*1910*/  FSETP.GTU.FTZ.AND P0, PT, |R0|, +INF , PT ;  /* 0x7f8000000000780b */ /* 0x000fda0003f1c200 */
[----:B------:R-:W-:Y:S01]  /*1920*/  @P0 FADD.FTZ R17, R0, 1 ;  /* 0x3f80000000110421 */ /* 0x000fe20000010000 */
[----:B------:R-:W-:Y:S06]  /*1930*/  @P0 BRA `(.L_x_46) ;  /* 0x0000000000280947 */ /* 0x000fec0003800000 */
[----:B------:R-:W-:-:S13]  /*1940*/  FSETP.NEU.FTZ.AND P0, PT, |R0|, +INF , PT ;  /* 0x7f8000000000780b */ /* 0x000fda0003f1d200 */
[----:B------:R-:W-:-:S04]  /*1950*/  @P0 FFMA R20, R0, 1.84467440737095516160e+19, RZ ;  /* 0x5f80000000140823 */ /* 0x000fc800000000ff */
[----:B------:R-:W0:Y:S02]  /*1960*/  @P0 MUFU.RSQ R17, R20 ;  /* 0x0000001400110308 */ /* 0x000e240000001400 */
[----:B0-----:R-:W-:Y:S01]  /*1970*/  @P0 FMUL.FTZ R3, R20, R17 ;  /* 0x0000001114030220 */ /* 0x001fe20000410000 */
[----:B------:R-:W-:Y:S01]  /*1980*/  @P0 FMUL.FTZ R18, R17, 0.5 ;  /* 0x3f00000011120820 */ /* 0x000fe20000410000 */
[----:B------:R-:W-:Y:S02]  /*1990*/  @!P0 MOV R17, R0 ;  /* 0x0000000000118202 */ /* 0x000fe40000000f00 */
[----:B------:R-:W-:-:S04]  /*19a0*/  @P0 FADD.FTZ R19, -R3, -RZ ;  /* 0x800000ff03130221 */ /* 0x000fc80000010100 */
[----:B------:R-:W-:-:S04]  /*19b0*/  @P0 FFMA R22, R3, R19, R20 ;  /* 0x0000001303160223 */ /* 0x000fc80000000014 */
[----:B------:R-:W-:-:S04]  /*19c0*/  @P0 FFMA R18, R22, R18, R3 ;  /* 0x0000001216120223 */ /* 0x000fc80000000003 */
[----:B------:R-:W-:-:S07]  /*19d0*/  @P0 FMUL.FTZ R17, R18, 2.3283064365386962891e-10 ;  /* 0x2f80000012110820 */ /* 0x000fce0000410000 */
.L_x_46:
[----:B------:R-:W-:-:S04]  /*19e0*/  HFMA2 R3, -RZ, RZ, 0, 0 ;  /* 0x00000000ff037431 */ /* 0x000fc800000001ff */
[----:B------:R-:W-:Y:S05]  /*19f0*/  RET.REL.NODEC R2 `(_Z20cenergyCoarsenKernelPf4dim3ffi) ;  /* 0xffffffe402807950 */ /* 0x000fea0003c3ffff */
        .weak           $__internal_1_$__cuda_sm3x_div_rn_noftz_f32_slowpath
        .type           $__internal_1_$__cuda_sm3x_div_rn_noftz_f32_slowpath,@function
        .size           $__internal_1_$__cuda_sm3x_div_rn_noftz_f32_slowpath,(.L_x_166 - $__internal_1_$__cuda_sm3x_div_rn_noftz_f32_slowpath)
$__internal_1_$__cuda_sm3x_div_rn_noftz_f32_slowpath:
[----:B------:R-:W-:Y:S01]  /*1a00*/  SHF.R.U32.HI R13, RZ, 0x17, R3 ;  /* 0x00000017ff0d7819 */ /* 0x000fe20000011603 */
[----:B------:R-:W-:Y:S01]  /*1a10*/  BSSY.RECONVERGENT B2, `(.L_x_47) ;  /* 0x0000062000027945 */ /* 0x000fe20003800200 */
[----:B------:R-:W-:Y:S02]  /*1a20*/  SHF.R.U32.HI R18, RZ, 0x17, R0 ;  /* 0x00000017ff127819 */ /* 0x000fe40000011600 */
[----:B------:R-:W-:Y:S02]  /*1a30*/  LOP3.LUT R13, R13, 0xff, RZ, 0xc0, !PT ;  /* 0x000000ff0d0d7812 */ /* 0x000fe400078ec0ff */
[----:B------:R-:W-:Y:S02]  /*1a40*/  LOP3.LUT R18, R18, 0xff, RZ, 0xc0, !PT ;  /* 0x000000ff12127812 */ /* 0x000fe400078ec0ff */
[----:B------:R-:W-:Y:S02]  /*1a50*/  IADD3 R19, PT, PT, R13, -0x1, RZ ;  /* 0xffffffff0d137810 */ /* 0x000fe40007ffe0ff */
[----:B------:R-:W-:-:S02]  /*1a60*/  IADD3 R17, PT, PT, R18, -0x1, RZ ;  /* 0xffffffff12117810 */ /* 0x000fc40007ffe0ff */
[----:B------:R-:W-:-:S04]  /*1a70*/  ISETP.GT.U32.AND P0, PT, R19, 0xfd, PT ;  /* 0x000000fd1300780c */ /* 0x000fc80003f04070 */
[----:B------:R-:W-:-:S13]  /*1a80*/  ISETP.GT.U32.OR P0, PT, R17, 0xfd, P0 ;  /* 0x000000fd1100780c */ /* 0x000fda0000704470 */
[----:B------:R-:W-:Y:S01]  /*1a90*/  @!P0 MOV R15, RZ ;  /* 0x000000ff000f8202 */ /* 0x000fe20000000f00 */
[----:B------:R-:W-:Y:S06]  /*1aa0*/  @!P0 BRA `(.L_x_48) ;  /* 0x00000000005c8947 */ /* 0x000fec0003800000 */
[----:B------:R-:W-:Y:S02]  /*1ab0*/  FSETP.GTU.FTZ.AND P0, PT, |R0|, +INF , PT ;  /* 0x7f8000000000780b */ /* 0x000fe40003f1c200 */
[----:B------:R-:W-:-:S04]  /*1ac0*/  FSETP.GTU.FTZ.AND P1, PT, |R3|, +INF , PT ;  /* 0x7f8000000300780b */ /* 0x000fc80003f3c200 */
[----:B------:R-:W-:-:S13]  /*1ad0*/  PLOP3.LUT P0, PT, P0, P1, PT, 0xf8, 0x8f ;  /* 0x00000000008f781c */ /* 0x000fda0000703f70 */
[----:B------:R-:W-:Y:S05]  /*1ae0*/  @P0 BRA `(.L_x_49) ;  /* 0x00000004004c0947 */ /* 0x000fea0003800000 */
[----:B------:R-:W-:-:S13]  /*1af0*/  LOP3.LUT P0, RZ, R3, 0x7fffffff, R0, 0xc8, !PT ;  /* 0x7fffffff03ff7812 */ /* 0x000fda000780c800 */
[----:B------:R-:W-:Y:S05]  /*1b00*/  @!P0 BRA `(.L_x_50) ;  /* 0x00000004003c8947 */ /* 0x000fea0003800000 */
[C---:B------:R-:W-:Y:S02]  /*1b10*/  FSETP.NEU.FTZ.AND P2, PT, |R0|.reuse, +INF , PT ;  /* 0x7f8000000000780b */ /* 0x040fe40003f5d200 */
[----:B------:R-:W-:Y:S02]  /*1b20*/  FSETP.NEU.FTZ.AND P1, PT, |R3|, +INF , PT ;  /* 0x7f8000000300780b */ /* 0x000fe40003f3d200 */
[----:B------:R-:W-:-:S11]  /*1b30*/  FSETP.NEU.FTZ.AND P0, PT, |R0|, +INF , PT ;  /* 0x7f8000000000780b */ /* 0x000fd60003f1d200 */
[----:B------:R-:W-:Y:S05]  /*1b40*/  @!P1 BRA !P2, `(.L_x_50) ;  /* 0x00000004002c9947 */ /* 0x000fea0005000000 */
[----:B------:R-:W-:-:S04]  /*1b50*/  LOP3.LUT P2, RZ, R0, 0x7fffffff, RZ, 0xc0, !PT ;  /* 0x7fffffff00ff7812 */ /* 0x000fc8000784c0ff */
[----:B------:R-:W-:-:S13]  /*1b60*/  PLOP3.LUT P1, PT, P1, P2, PT, 0x2f, 0xf2 ;  /* 0x0000000000f2781c */ /* 0x000fda0000f24577 */
[----:B------:R-:W-:Y:S05]  /*1b70*/  @P1 BRA `(.L_x_51) ;  /* 0x0000000400181947 */ /* 0x000fea0003800000 */
[----:B------:R-:W-:-:S04]  /*1b80*/  LOP3.LUT P1, RZ, R3, 0x7fffffff, RZ, 0xc0, !PT ;  /* 0x7fffffff03ff7812 */ /* 0x000fc8000782c0ff */
[----:B------:R-:W-:-:S13]  /*1b90*/  PLOP3.LUT P0, PT, P0, P1, PT, 0x2f, 0xf2 ;  /* 0x0000000000f2781c */ /* 0x000fda0000702577 */
[----:B------:R-:W-:Y:S05]  /*1ba0*/  @P0 BRA `(.L_x_52) ;  /* 0x0000000400000947 */ /* 0x000fea0003800000 */
[----:B------:R-:W-:Y:S02]  /*1bb0*/  ISETP.GE.AND P0, PT, R17, RZ, PT ;  /* 0x000000ff1100720c */ /* 0x000fe40003f06270 */
[----:B------:R-:W-:-:S11]  /*1bc0*/  ISETP.GE.AND P1, PT, R19, RZ, PT ;  /* 0x000000ff1300720c */ /* 0x000fd60003f26270 */
[----:B------:R-:W-:Y:S01]  /*1bd0*/  @P0 MOV R15, RZ ;  /* 0x000000ff000f0202 */ /* 0x000fe20000000f00 */
[----:B------:R-:W-:Y:S01]  /*1be0*/  @!P0 FFMA R0, R0, 1.84467440737095516160e+19, RZ ;  /* 0x5f80000000008823 */ /* 0x000fe200000000ff */
[----:B------:R-:W-:Y:S01]  /*1bf0*/  @!P0 MOV R15, 0xffffffc0 ;  /* 0xffffffc0000f8802 */ /* 0x000fe20000000f00 */
[----:B------:R-:W-:-:S03]  /*1c00*/  @!P1 FFMA R3, R3, 1.84467440737095516160e+19, RZ ;  /* 0x5f80000003039823 */ /* 0x000fc600000000ff */
[----:B------:R-:W-:-:S07]  /*1c10*/  @!P1 IADD3 R15, PT, PT, R15, 0x40, RZ ;  /* 0x000000400f0f9810 */ /* 0x000fce0007ffe0ff */
.L_x_48:
[----:B------:R-:W-:Y:S01]  /*1c20*/  LEA R20, R13, 0xc0800000, 0x17 ;  /* 0xc08000000d147811 */ /* 0x000fe200078eb8ff */
[----:B------:R-:W-:Y:S01]  /*1c30*/  BSSY.RECONVERGENT B3, `(.L_x_53) ;  /* 0x0000036000037945 */ /* 0x000fe20003800200 */
[----:B------:R-:W-:Y:S02]  /*1c40*/  IADD3 R18, PT, PT, R18, -0x7f, RZ ;  /* 0xffffff8112127810 */ /* 0x000fe40007ffe0ff */
[----:B------:R-:W-:-:S03]  /*1c50*/  IADD3 R19, PT, PT, -R20, R3, RZ ;  /* 0x0000000314137210 */ /* 0x000fc60007ffe1ff */
[C---:B------:R-:W-:Y:S01]  /*1c60*/  IMAD R0, R18.reuse, -0x800000, R0 ;  /* 0xff80000012007824 */ /* 0x040fe200078e0200 */
[----:B------:R-:W0:Y:S01]  /*1c70*/  MUFU.RCP R20, R19 ;  /* 0x0000001300147308 */ /* 0x000e220000001000 */
[----:B------:R-:W-:Y:S01]  /*1c80*/  FADD.FTZ R3, -R19, -RZ ;  /* 0x800000ff13037221 */ /* 0x000fe20000010100 */
[----:B------:R-:W-:-:S04]  /*1c90*/  IADD3 R18, PT, PT, R18, 0x7f, -R13 ;  /* 0x0000007f12127810 */ /* 0x000fc80007ffe80d */
[----:B------:R-:W-:Y:S01]  /*1ca0*/  IADD3 R18, PT, PT, R18, R15, RZ ;  /* 0x0000000f12127210 */ /* 0x000fe20007ffe0ff */
[----:B0-----:R-:W-:-:S04]  /*1cb0*/  FFMA R17, R20, R3, 1 ;  /* 0x3f80000014117423 */ /* 0x001fc80000000003 */
[----:B------:R-:W-:-:S04]  /*1cc0*/  FFMA R17, R20, R17, R20 ;  /* 0x0000001114117223 */ /* 0x000fc80000000014 */
[----:B------:R-:W-:-:S04]  /*1cd0*/  FFMA R20, R0, R17, RZ ;  /* 0x0000001100147223 */ /* 0x000fc800000000ff */
[----:B------:R-:W-:-:S04]  /*1ce0*/  FFMA R21, R3, R20, R0 ;  /* 0x0000001403157223 */ /* 0x000fc80000000000 */
[----:B------:R-:W-:-:S04]  /*1cf0*/  FFMA R20, R17, R21, R20 ;  /* 0x0000001511147223 */ /* 0x000fc80000000014 */
[----:B------:R-:W-:-:S04]  /*1d00*/  FFMA R3, R3, R20, R0 ;  /* 0x0000001403037223 */ /* 0x000fc80000000000 */
[----:B------:R-:W-:-:S05]  /*1d10*/  FFMA R0, R17, R3, R20 ;  /* 0x0000000311007223 */ /* 0x000fca0000000014 */
[----:B------:R-:W-:-:S04]  /*1d20*/  SHF.R.U32.HI R13, RZ, 0x17, R0 ;  /* 0x00000017ff0d7819 */ /* 0x000fc80000011600 */
[----:B------:R-:W-:-:S04]  /*1d30*/  LOP3.LUT R13, R13, 0xff, RZ, 0xc0, !PT ;  /* 0x000000ff0d0d7812 */ /* 0x000fc800078ec0ff */
[----:B------:R-:W-:-:S04]  /*1d40*/  IADD3 R13, PT, PT, R13, R18, RZ ;  /* 0x000000120d0d7210 */ /* 0x000fc80007ffe0ff */
[----:B------:R-:W-:-:S04]  /*1d50*/  IADD3 R15, PT, PT, R13, -0x1, RZ ;  /* 0xffffffff0d0f7810 */ /* 0x000fc80007ffe0ff */
[----:B------:R-:W-:-:S13]  /*1d60*/  ISETP.GE.U32.AND P0, PT, R15, 0xfe, PT ;  /* 0x000000fe0f00780c */ /* 0x000fda0003f06070 */
[----:B------:R-:W-:Y:S05]  /*1d70*/  @!P0 BRA `(.L_x_54) ;  /* 0x0000000000808947 */ /* 0x000fea0003800000 */
[----:B------:R-:W-:-:S13]  /*1d80*/  ISETP.GT.AND P0, PT, R13, 0xfe, PT ;  /* 0x000000fe0d00780c */ /* 0x000fda0003f04270 */
[----:B------:R-:W-:Y:S05]  /*1d90*/  @P0 BRA `(.L_x_55) ;  /* 0x00000000006c0947 */ /* 0x000fea0003800000 */
[----:B------:R-:W-:-:S13]  /*1da0*/  ISETP.GE.AND P0, PT, R13, 0x1, PT ;  /* 0x000000010d00780c */ /* 0x000fda0003f06270 */
[----:B------:R-:W-:Y:S05]  /*1db0*/  @P0 BRA `(.L_x_56) ;  /* 0x0000000000740947 */ /* 0x000fea0003800000 */
[----:B------:R-:W-:Y:S02]  /*1dc0*/  ISETP.GE.AND P0, PT, R13, -0x18, PT ;  /* 0xffffffe80d00780c */ /* 0x000fe40003f06270 */
[----:B------:R-:W-:-:S11]  /*1dd0*/  LOP3.LUT R0, R0, 0x80000000, RZ, 0xc0, !PT ;  /* 0x8000000000007812 */ /* 0x000fd600078ec0ff */
[----:B------:R-:W-:Y:S05]  /*1de0*/  @!P0 BRA `(.L_x_56) ;  /* 0x0000000000688947 */ /* 0x000fea0003800000 */
[-CC-:B------:R-:W-:Y:S01]  /*1df0*/  FFMA.RZ R15, R17, R3.reuse, R20.reuse ;  /* 0x00000003110f7223 */ /* 0x180fe2000000c014 */
[C---:B------:R-:W-:Y:S02]  /*1e00*/  ISETP.NE.AND P2, PT, R13.reuse, RZ, PT ;  /* 0x000000ff0d00720c */ /* 0x040fe40003f45270 */
[----:B------:R-:W-:Y:S02]  /*1e10*/  ISETP.NE.AND P1, PT, R13, RZ, PT ;  /* 0x000000ff0d00720c */ /* 0x000fe40003f25270 */
[----:B------:R-:W-:Y:S01]  /*1e20*/  LOP3.LUT R18, R15, 0x7fffff, RZ, 0xc0, !PT ;  /* 0x007fffff0f127812 */ /* 0x000fe200078ec0ff */
[CCC-:B------:R-:W-:Y:S01]  /*1e30*/  FFMA.RP R15, R17.reuse, R3.reuse, R20.reuse ;  /* 0x00000003110f7223 */ /* 0x1c0fe20000008014 */
[----:B------:R-:W-:Y:S01]  /*1e40*/  FFMA.RM R20, R17, R3, R20 ;  /* 0x0000000311147223 */ /* 0x000fe20000004014 */
[----:B------:R-:W-:Y:S02]  /*1e50*/  IADD3 R3, PT, PT, R13, 0x20, RZ ;  /* 0x000000200d037810 */ /* 0x000fe40007ffe0ff */
[----:B------:R-:W-:-:S02]  /*1e60*/  LOP3.LUT R18, R18, 0x800000, RZ, 0xfc, !PT ;  /* 0x0080000012127812 */ /* 0x000fc400078efcff */
[----:B------:R-:W-:Y:S02]  /*1e70*/  IADD3 R13, PT, PT, -R13, RZ, RZ ;  /* 0x000000ff0d0d7210 */ /* 0x000fe40007ffe1ff */
[----:B------:R-:W-:Y:S02]  /*1e80*/  SHF.L.U32 R3, R18, R3, RZ ;  /* 0x0000000312037219 */ /* 0x000fe400000006ff */
[----:B------:R-:W-:Y:S02]  /*1e90*/  FSETP.NEU.FTZ.AND P0, PT, R15, R20, PT ;  /* 0x000000140f00720b */ /* 0x000fe40003f1d000 */
[----:B------:R-:W-:Y:S02]  /*1ea0*/  SEL R13, R13, RZ, P2 ;  /* 0x000000ff0d0d7207 */ /* 0x000fe40001000000 */
[----:B------:R-:W-:Y:S02]  /*1eb0*/  ISETP.NE.AND P1, PT, R3, RZ, P1 ;  /* 0x000000ff0300720c */ /* 0x000fe40000f25270 */
[----:B------:R-:W-:-:S02]  /*1ec0*/  SHF.R.U32.HI R13, RZ, R13, R18 ;  /* 0x0000000dff0d7219 */ /* 0x000fc40000011612 */
[----:B------:R-:W-:Y:S02]  /*1ed0*/  PLOP3.LUT P0, PT, P0, P1, PT, 0xf8, 0x8f ;  /* 0x00000000008f781c */ /* 0x000fe40000703f70 */
[----:B------:R-:W-:Y:S02]  /*1ee0*/  SHF.R.U32.HI R18, RZ, 0x1, R13 ;  /* 0x00000001ff127819 */ /* 0x000fe4000001160d */
[----:B------:R-:W-:-:S04]  /*1ef0*/  SEL R3, RZ, 0x1, !P0 ;  /* 0x00000001ff037807 */ /* 0x000fc80004000000 */
[----:B------:R-:W-:-:S04]  /*1f00*/  LOP3.LUT R20, R3, 0x1, R18, 0xf8, !PT ;  /* 0x0000000103147812 */ /* 0x000fc800078ef812 */
[----:B------:R-:W-:-:S04]  /*1f10*/  LOP3.LUT R13, R20, R13, RZ, 0xc0, !PT ;  /* 0x0000000d140d7212 */ /* 0x000fc800078ec0ff */
[----:B------:R-:W-:-:S04]  /*1f20*/  IADD3 R13, PT, PT, R18, R13, RZ ;  /* 0x0000000d120d7210 */ /* 0x000fc80007ffe0ff */
[----:B------:R-:W-:Y:S01]  /*1f30*/  LOP3.LUT R0, R13, R0, RZ, 0xfc, !PT ;  /* 0x000000000d007212 */ /* 0x000fe200078efcff */
[----:B------:R-:W-:Y:S06]  /*1f40*/  BRA `(.L_x_56) ;  /* 0x0000000000107947 */ /* 0x000fec0003800000 */
.L_x_55:
[----:B------:R-:W-:-:S04]  /*1f50*/  LOP3.LUT R0, R0, 0x80000000, RZ, 0xc0, !PT ;  /* 0x8000000000007812 */ /* 0x000fc800078ec0ff */
[----:B------:R-:W-:Y:S01]  /*1f60*/  LOP3.LUT R0, R0, 0x7f800000, RZ, 0xfc, !PT ;  /* 0x7f80000000007812 */ /* 0x000fe200078efcff */
[----:B------:R-:W-:Y:S06]  /*1f70*/  BRA `(.L_x_56) ;  /* 0x0000000000047947 */ /* 0x000fec0003800000 */
.L_x_54:
[----:B------:R-:W-:-:S07]  /*1f80*/  LEA R0, R18, R0, 0x17 ;  /* 0x0000000012007211 */ /* 0x000fce00078eb8ff */
.L_x_56:
[----:B------:R-:W-:Y:S05]  /*1f90*/  BSYNC.RECONVERGENT B3 ;  /* 0x0000000000037941 */ /* 0x000fea0003800200 */
.L_x_53:
[----:B------:R-:W-:Y:S05]  /*1fa0*/  BRA `(.L_x_57) ;  /* 0x0000000000207947 */ /* 0x000fea0003800000 */
.L_x_52:
[----:B------:R-:W-:-:S04]  /*1fb0*/  LOP3.LUT R0, R3, 0x80000000, R0, 0x48, !PT ;  /* 0x8000000003007812 */ /* 0x000fc800078e4800 */
[----:B------:R-:W-:Y:S01]  /*1fc0*/  LOP3.LUT R0, R0, 0x7f800000, RZ, 0xfc, !PT ;  /* 0x7f80000000007812 */ /* 0x000fe200078efcff */
[----:B------:R-:W-:Y:S06]  /*1fd0*/  BRA `(.L_x_57) ;  /* 0x0000000000147947 */ /* 0x000fec0003800000 */
.L_x_51:
[----:B------:R-:W-:Y:S01]  /*1fe0*/  LOP3.LUT R0, R3, 0x80000000, R0, 0x48, !PT ;  /* 0x8000000003007812 */ /* 0x000fe200078e4800 */
[----:B------:R-:W-:Y:S06]  /*1ff0*/  BRA `(.L_x_57) ;  /* 0x00000000000c7947 */ /* 0x000fec0003800000 */
.L_x_50:
[----:B------:R-:W0:Y:S01]  /*2000*/  MUFU.RSQ R0, -QNAN ;  /* 0xffc0000000007908 */ /* 0x000e220000001400 */
[----:B------:R-:W-:Y:S05]  /*2010*/  BRA `(.L_x_57) ;  /* 0x0000000000047947 */ /* 0x000fea0003800000 */
.L_x_49:
[----:B------:R-:W-:-:S07]  /*2020*/  FADD.FTZ R0, R0, R3 ;  /* 0x0000000300007221 */ /* 0x000fce0000010000 */
.L_x_57:
[----:B------:R-:W-:Y:S05]  /*2030*/  BSYNC.RECONVERGENT B2 ;  /* 0x0000000000027941 */ /* 0x000fea0003800200 */
.L_x_47:
[----:B------:R-:W-:Y:S01]  /*2040*/  HFMA2 R3, -RZ, RZ, 0, 0 ;  /* 0x00000000ff037431 */ /* 0x000fe200000001ff */
[----:B0-----:R-:W-:-:S03]  /*2050*/  MOV R13, R0 ;  /* 0x00000000000d7202 */ /* 0x001fc60000000f00 */
[----:B------:R-:W-:Y:S05]  /*2060*/  RET.REL.NODEC R2 `(_Z20cenergyCoarsenKernelPf4dim3ffi) ;  /* 0xffffffdc02e47950 */ /* 0x000fea0003c3ffff */
.L_x_58:
[----:B------:R-:W-:-:S00]  /*2070*/  BRA `(.L_x_58) ;  /* 0xfffffffc00fc7947 */ /* 0x000fc0000383ffff */
[----:B------:R-:W-:-:S00]  /*2080*/  NOP ;  /* 0x0000000000007918 */ /* 0x000fc00000000000 */
[----:B------:R-:W-:-:S00]  /*2090*/  NOP ;  /* 0x0000000000007918 */ /* 0x000fc00000000000 */
[----:B------:R-:W-:-:S00]  /*20a0*/  NOP ;  /* 0x0000000000007918 */ /* 0x000fc00000000000 */
[----:B------:R-:W-:-:S00]  /*20b0*/  NOP ;  /* 0x0000000000007918 */ /* 0x000fc00000000000 */
[----:B------:R-:W-:-:S00]  /*20c0*/  NOP ;  /* 0x0000000000007918 */ /* 0x000fc00000000000 */
[----:B------:R-:W-:-:S00]  /*20d0*/  NOP ;  /* 0x0000000000007918 */ /* 0x000fc00000000000 */
[----:B------:R-:W-:-:S00]  /*20e0*/  NOP ;  /* 0x0000000000007918 */ /* 0x000fc00000000000 */
[----:B------:R-:W-:-:S00]  /*20f0*/  NOP ;  /* 0x0000000000007918 */ /* 0x000fc00000000000 */
.L_x_166:


//--------------------- .text._Z19cenergyGatherKernelPf4dim3ffii --------------------------
	.section	.text._Z19cenergyGatherKernelPf4dim3ffii,"ax",@progbits
	.align	128
        .global         _Z19cenergyGatherKernelPf4dim3ffii
        .type           _Z19cenergyGatherKernelPf4dim3ffii,@function
        .size           _Z19cenergyGatherKernelPf4dim3ffii,(.L_x_168 - _Z19cenergyGatherKernelPf4dim3ffii)
        .other          _Z19cenergyGatherKernelPf4dim3ffii,@"STO_CUDA_ENTRY STV_DEFAULT"
_Z19cenergyGatherKernelPf4dim3ffii:
.text._Z19cenergyGatherKernelPf4dim3ffii:
[----:B------:R-:W-:Y:S01]  /*0000*/  LDC R1, c[0x0][0x37c] ;  /* 0x0000df00ff017b82 */ /* 0x000fe20000000800 */
[----:B------:R-:W0:Y:S07]  /*0010*/  S2R R0, SR_TID.Y ;  /* 0x0000000000007919 */ /* 0x000e2e0000002200 */
[----:B------:R-:W1:Y:S01]  /*0020*/  LDC R4, c[0x0][0x360] ;  /* 0x0000d800ff047b82 */ /* 0x000e620000000800 */
[----:B------:R-:W2:Y:S01]  /*0030*/  LDCU.64 UR6, c[0x0][0x388] ;  /* 0x00007100ff0677ac */ /* 0x000ea20008000a00 */
[----:B------:R-:W1:Y:S06]  /*0040*/  S2R R3, SR_TID.X ;  /* 0x0000000000037919 */ /* 0x000e6c0000002100 */
[----:B------:R-:W0:Y:S08]  /*0050*/  S2UR UR5, SR_CTAID.Y ;  /* 0x00000000000579c3 */ /* 0x000e300000002600 */
[----:B------:R-:W0:Y:S08]  /*0060*/  LDC R5, c[0x0][0x364] ;  /* 0x0000d900ff057b82 */ /* 0x000e300000000800 */
[----:B------:R-:W1:Y:S01]  /*0070*/  S2UR UR4, SR_CTAID.X ;  /* 0x00000000000479c3 */ /* 0x000e620000002500 */
[----:B0-----:R-:W-:-:S05]  /*0080*/  IMAD R5, R5, UR5, R0 ;  /* 0x0000000505057c24 */ /* 0x001fca000f8e0200 */
[----:B--2---:R-:W-:Y:S01]  /*0090*/  ISETP.GE.U32.AND P0, PT, R5, UR7, PT ;  /* 0x0000000705007c0c */ /* 0x004fe2000bf06070 */
[----:B-1----:R-:W-:-:S05]  /*00a0*/  IMAD R4, R4, UR4, R3 ;  /* 0x0000000404047c24 */ /* 0x002fca000f8e0203 */
[----:B------:R-:W-:-:S13]  /*00b0*/  ISETP.GE.U32.OR P0, PT, R4, UR6, P0 ;  /* 0x0000000604007c0c */ /* 0x000fda0008706470 */
[----:B------:R-:W-:Y:S05]  /*00c0*/  @P0 EXIT ;  /* 0x000000000000094d */ /* 0x000fea0003800000 */
[----:B------:R-:W0:Y:S01]  /*00d0*/  LDC R7, c[0x0][0x394] ;  /* 0x0000e500ff077b82 */ /* 0x000e220000000800 */
[----:B------:R-:W1:Y:S01]  /*00e0*/  LDCU UR4, c[0x0][0x398] ;  /* 0x00007300ff0477ac */ /* 0x000e620008000800 */
[----:B------:R-:W-:Y:S02]  /*00f0*/  I2FP.F32.S32 R2, R4 ;  /* 0x0000000400027245 */ /* 0x000fe40000201400 */
        /* <DEDUP_REMOVED lines=8> */
[----:B------:R-:W-:Y:S01]  /*0180*/  I2FP.F32.U32 R6, R5 ;  /* 0x0000000500067245 */ /* 0x000fe20000201000 */
[----:B-1----:R-:W-:Y:S06]  /*0190*/  @!P0 BRA `(.L_x_59) ;  /* 0x00000000001c8947 */ /* 0x002fec0003800000 */
[----:B------:R-:W0:Y:S01]  /*01a0*/  LDCU UR4, c[0x0][0x398] ;  /* 0x00007300ff0477ac */ /* 0x000e220008000800 */
[----:B------:R-:W-:Y:S01]  /*01b0*/  MOV R10, 0x200 ;  /* 0x00000200000a7802 */ /* 0x000fe20000000f00 */
[----:B------:R-:W1:Y:S01]  /*01c0*/  LDCU UR5, c[0x0][0x394] ;  /* 0x00007280ff0577ac */ /* 0x000e620008000800 */
[----:B0-----:R-:W-:Y:S02]  /*01d0*/  MOV R0, UR4 ;  /* 0x0000000400007c02 */ /* 0x001fe40008000f00 */
[----:B-1----:R-:W-:-:S07]  /*01e0*/  MOV R3, UR5 ;  /* 0x0000000500037c02 */ /* 0x002fce0008000f00 */
[----:B------:R-:W-:Y:S05]  /*01f0*/  CALL.REL.NOINC `($__internal_3_$__cuda_sm3x_div_rn_noftz_f32_slowpath) ;  /* 0x0000001400347944 */ /* 0x000fea0003c00000 */
[----:B------:R-:W-:-:S07]  /*0200*/  MOV R0, R9 ;  /* 0x0000000900007202 */ /* 0x000fce0000000f00 */
.L_x_59:
[----:B------:R-:W0:Y:S01]  /*0210*/  LDCU.64 UR6, c[0x0][0x388] ;  /* 0x00007100ff0677ac */ /* 0x000e220008000a00 */
[----:B------:R-:W1:Y:S01]  /*0220*/  LDC.64 R8, c[0x0][0x380] ;  /* 0x0000e000ff087b82 */ /* 0x000e620000000a00 */
[----:B------:R-:W0:Y:S01]  /*0230*/  F2I.TRUNC.NTZ R0, R0 ;  /* 0x0000000000007305 */ /* 0x000e22000020f100 */
[----:B------:R-:W2:Y:S01]  /*0240*/  LDCU UR4, c[0x0][0x3a0] ;  /* 0x00007400ff0477ac */ /* 0x000ea20008000800 */
[----:B------:R-:W3:Y:S01]  /*0250*/  LDCU.64 UR14, c[0x0][0x358] ;  /* 0x00006b00ff0e77ac */ /* 0x000ee20008000a00 */
[----:B------:R-:W4:Y:S01]  /*0260*/  LDCU UR5, c[0x0][0x39c] ;  /* 0x00007380ff0577ac */ /* 0x000f220008000800 */
[----:B0-----:R-:W-:Y:S01]  /*0270*/  IMAD R5, R0, UR7, R5 ;  /* 0x0000000700057c24 */ /* 0x001fe2000f8e0205 */
[----:B--2---:R-:W-:-:S03]  /*0280*/  ISETP.NE.AND P0, PT, RZ, UR4, PT ;  /* 0x00000004ff007c0c */ /* 0x004fc6000bf05270 */
[----:B------:R-:W-:-:S04]  /*0290*/  IMAD R5, R5, UR6, R4 ;  /* 0x0000000605057c24 */ /* 0x000fc8000f8e0204 */
[----:B-1----:R-:W-:-:S04]  /*02a0*/  IMAD.WIDE R4, R5, 0x4, R8 ;  /* 0x0000000405047825 */ /* 0x002fc800078e0208 */
[----:B------:R-:W-:Y:S01]  /*02b0*/  HFMA2 R8, -RZ, RZ, 0, 0 ;  /* 0x00000000ff087431 */ /* 0x000fe200000001ff */
[----:B----4-:R-:W-:Y:S01]  /*02c0*/  UISETP.GE.AND UP0, UPT, UR5, 0x1, UPT ;  /* 0x000000010500788c */ /* 0x010fe2000bf06270 */
[----:B---3--:R0:W-:Y:S08]  /*02d0*/  @!P0 STG.E desc[UR14][R4.64], RZ ;  /* 0x000000ff04008986 */ /* 0x0081f0000c10190e */
[----:B------:R-:W-:Y:S05]  /*02e0*/  BRA.U !UP0, `(.L_x_60) ;  /* 0x0000001108907547 */ /* 0x000fea000b800000 */
[----:B------:R-:W-:Y:S01]  /*02f0*/  UISETP.GE.U32.AND UP0, UPT, UR5, 0x4, UPT ;  /* 0x000000040500788c */ /* 0x000fe2000bf06070 */
[----:B------:R-:W-:Y:S01]  /*0300*/  MOV R8, RZ ;  /* 0x000000ff00087202 */ /* 0x000fe20000000f00 */
[----:B------:R-:W-:Y:S01]  /*0310*/  ULOP3.LUT UR9, UR5, 0x3, URZ, 0xc0, !UPT ;  /* 0x0000000305097892 */ /* 0x000fe2000f8ec0ff */
[----:B------:R-:W-:-:S06]  /*0320*/  UMOV UR4, URZ ;  /* 0x000000ff00047c82 */ /* 0x000fcc0008000000 */
[----:B------:R-:W-:Y:S05]  /*0330*/  BRA.U !UP0, `(.L_x_61) ;  /* 0x00000009086c7547 */ /* 0x000fea000b800000 */
[----:B------:R-:W1:Y:S01]  /*0340*/  LDC R7, c[0x0][0x394] ;  /* 0x0000e500ff077b82 */ /* 0x000e620000000800 */
[----:B------:R-:W-:Y:S01]  /*0350*/  ULOP3.LUT UR4, UR5, 0x7ffffffc, URZ, 0xc0, !UPT ;  /* 0x7ffffffc05047892 */ /* 0x000fe2000f8ec0ff */
[----:B------:R-:W-:Y:S02]  /*0360*/  MOV R8, RZ ;  /* 0x000000ff00087202 */ /* 0x000fe40000000f00 */
[----:B------:R-:W-:Y:S01]  /*0370*/  UMOV UR5, URZ ;  /* 0x000000ff00057c82 */ /* 0x000fe20008000000 */
[----:B------:R-:W-:-:S03]  /*0380*/  UIADD3 UR8, UPT, UPT, -UR4, URZ, URZ ;  /* 0x000000ff04087290 */ /* 0x000fc6000fffe1ff */
[----:B------:R-:W2:Y:S09]  /*0390*/  LDC R14, c[0x0][0x398] ;  /* 0x0000e600ff0e7b82 */ /* 0x000eb20000000800 */
.L_x_82:
[----:B------:R-:W-:Y:S01]  /*03a0*/  USHF.L.U32 UR6, UR5, 0x2, URZ ;  /* 0x0000000205067899 */ /* 0x000fe200080006ff */
[----:B------:R-:W-:Y:S01]  /*03b0*/  BSSY.RECONVERGENT B0, `(.L_x_62) ;  /* 0x0000016000007945 */ /* 0x000fe20003800200 */
[----:B------:R-:W-:-:S04]  /*03c0*/  UIADD3 UR8, UPT, UPT, UR8, 0x4, URZ ;  /* 0x0000000408087890 */ /* 0x000fc8000fffe0ff */
[----:B------:R-:W-:-:S06]  /*03d0*/  UISETP.NE.AND UP0, UPT, UR8, URZ, UPT ;  /* 0x000000ff0800728c */ /* 0x000fcc000bf05270 */
[----:B------:R-:W1:Y:S01]  /*03e0*/  LDCU.64 UR10, c[0x3][UR6] ;  /* 0x00c00000060a77ac */ /* 0x000e620008000a00 */
[----:B------:R-:W2:Y:S01]  /*03f0*/  LDCU.64 UR12, c[0x3][UR6+0x8] ;  /* 0x00c00100060c77ac */ /* 0x000ea20008000a00 */
[-C--:B-1----:R-:W-:Y:S01]  /*0400*/  FFMA R3, R6, R7.reuse, -UR11 ;  /* 0x8000000b06037e23 */ /* 0x082fe20008000007 */
[----:B------:R-:W-:-:S03]  /*0410*/  FFMA R0, R2, R7, -UR10 ;  /* 0x8000000a02007e23 */ /* 0x000fc60008000007 */
[----:B------:R-:W-:Y:S01]  /*0420*/  FMUL R9, R3, R3 ;  /* 0x0000000303097220 */ /* 0x000fe20000400000 */
[----:B--2---:R-:W-:-:S03]  /*0430*/  FADD R3, R14, -UR12 ;  /* 0x8000000c0e037e21 */ /* 0x004fc60008000000 */
[----:B------:R-:W-:-:S04]  /*0440*/  FFMA R0, R0, R0, R9 ;  /* 0x0000000000007223 */ /* 0x000fc80000000009 */
[----:B------:R-:W-:-:S04]  /*0450*/  FFMA R0, R3, R3, R0 ;  /* 0x0000000303007223 */ /* 0x000fc80000000000 */
[----:B------:R1:W2:Y:S01]  /*0460*/  MUFU.RSQ R9, R0 ;  /* 0x0000000000097308 */ /* 0x0002a20000001400 */
[----:B------:R-:W-:-:S04]  /*0470*/  IADD3 R3, PT, PT, R0, -0xd000000, RZ ;  /* 0xf300000000037810 */ /* 0x000fc80007ffe0ff */
[----:B------:R-:W-:-:S13]  /*0480*/  ISETP.GT.U32.AND P0, PT, R3, 0x727fffff, PT ;  /* 0x727fffff0300780c */ /* 0x000fda0003f04070 */
[----:B-12---:R-:W-:Y:S05]  /*0490*/  @!P0 BRA `(.L_x_63) ;  /* 0x00000000000c8947 */ /* 0x006fea0003800000 */
[----:B------:R-:W-:-:S07]  /*04a0*/  MOV R13, 0x4c0 ;  /* 0x000004c0000d7802 */ /* 0x000fce0000000f00 */
[----:B0-----:R-:W-:Y:S05]  /*04b0*/  CALL.REL.NOINC `($__internal_2_$__cuda_sm20_sqrt_rn_f32_slowpath) ;  /* 0x00000010002c7944 */ /* 0x001fea0003c00000 */
[----:B------:R-:W-:Y:S05]  /*04c0*/  BRA `(.L_x_64) ;  /* 0x0000000000107947 */ /* 0x000fea0003800000 */
.L_x_63:
[----:B------:R-:W-:Y:S01]  /*04d0*/  FMUL.FTZ R3, R0, R9 ;  /* 0x0000000900037220 */ /* 0x000fe20000410000 */
[----:B------:R-:W-:-:S03]  /*04e0*/  FMUL.FTZ R9, R9, 0.5 ;  /* 0x3f00000009097820 */ /* 0x000fc60000410000 */
[----:B------:R-:W-:-:S04]  /*04f0*/  FFMA R0, -R3, R3, R0 ;  /* 0x0000000303007223 */ /* 0x000fc80000000100 */
[----:B------:R-:W-:-:S07]  /*0500*/  FFMA R3, R0, R9, R3 ;  /* 0x0000000900037223 */ /* 0x000fce0000000003 */
.L_x_64:
[----:B------:R-:W-:Y:S05]  /*0510*/  BSYNC.RECONVERGENT B0 ;  /* 0x0000000000007941 */ /* 0x000fea0003800200 */
.L_x_62:
[----:B------:R-:W1:Y:S01]  /*0520*/  MUFU.RCP R0, R3 ;  /* 0x0000000300007308 */ /* 0x000e620000001000 */
[----:B------:R-:W-:Y:S01]  /*0530*/  MOV R12, UR13 ;  /* 0x0000000d000c7c02 */ /* 0x000fe20008000f00 */
[----:B------:R-:W-:Y:S06]  /*0540*/  BSSY.RECONVERGENT B0, `(.L_x_65) ;  /* 0x000000b000007945 */ /* 0x000fec0003800200 */
[----:B------:R-:W2:Y:S01]  /*0550*/  FCHK P0, R12, R3 ;  /* 0x000000030c007302 */ /* 0x000ea20000000000 */
[----:B-1----:R-:W-:-:S04]  /*0560*/  FFMA R9, R0, -R3, 1 ;  /* 0x3f80000000097423 */ /* 0x002fc80000000803 */
[----:B------:R-:W-:-:S04]  /*0570*/  FFMA R0, R0, R9, R0 ;  /* 0x0000000900007223 */ /* 0x000fc80000000000 */
[----:B------:R-:W-:-:S04]  /*0580*/  FFMA R9, R0, UR13, RZ ;  /* 0x0000000d00097c23 */ /* 0x000fc800080000ff */
[----:B------:R-:W-:-:S04]  /*0590*/  FFMA R10, R9, -R3, UR13 ;  /* 0x0000000d090a7e23 */ /* 0x000fc80008000803 */
[----:B------:R-:W-:Y:S01]  /*05a0*/  FFMA R9, R0, R10, R9 ;  /* 0x0000000a00097223 */ /* 0x000fe20000000009 */
[----:B--2---:R-:W-:Y:S06]  /*05b0*/  @!P0 BRA `(.L_x_66) ;  /* 0x00000000000c8947 */ /* 0x004fec0003800000 */
[----:B------:R-:W-:Y:S02]  /*05c0*/  MOV R0, UR13 ;  /* 0x0000000d00007c02 */ /* 0x000fe40008000f00 */
[----:B------:R-:W-:-:S07]  /*05d0*/  MOV R10, 0x5f0 ;  /* 0x000005f0000a7802 */ /* 0x000fce0000000f00 */
[----:B0-----:R-:W-:Y:S05]  /*05e0*/  CALL.REL.NOINC `($__internal_3_$__cuda_sm3x_div_rn_noftz_f32_slowpath) ;  /* 0x0000001000387944 */ /* 0x001fea0003c00000 */
.L_x_66:
[----:B------:R-:W-:Y:S05]  /*05f0*/  BSYNC.RECONVERGENT B0 ;  /* 0x0000000000007941 */ /* 0x000fea0003800200 */
.L_x_65:
[----:B------:R-:W1:Y:S01]  /*0600*/  LDCU.64 UR10, c[0x3][UR6+0x10] ;  /* 0x00c00200060a77ac */ /* 0x000e620008000a00 */
[----:B------:R-:W-:Y:S01]  /*0610*/  BSSY.RECONVERGENT B0, `(.L_x_67) ;  /* 0x0000014000007945 */ /* 0x000fe20003800200 */
[----:B------:R-:W-:Y:S01]  /*0620*/  FADD R8, R9, R8 ;  /* 0x0000000809087221 */ /* 0x000fe20000000000 */
        /* <DEDUP_REMOVED lines=14> */
.L_x_68:
[----:B------:R-:W-:Y:S01]  /*0710*/  FMUL.FTZ R3, R0, R11 ;  /* 0x0000000b00037220 */ /* 0x000fe20000410000 */
[----:B------:R-:W-:-:S03]  /*0720*/  FMUL.FTZ R9, R11, 0.5 ;  /* 0x3f0000000b097820 */ /* 0x000fc60000410000 */
[----:B------:R-:W-:-:S04]  /*0730*/  FFMA R0, -R3, R3, R0 ;  /* 0x0000000303007223 */ /* 0x000fc80000000100 */
[----:B------:R-:W-:-:S07]  /*0740*/  FFMA R3, R0, R9, R3 ;  /* 0x0000000900037223 */ /* 0x000fce0000000003 */
.L_x_69:
[----:B------:R-:W-:Y:S05]  /*0750*/  BSYNC.RECONVERGENT B0 ;  /* 0x0000000000007941 */ /* 0x000fea0003800200 */
.L_x_67:
        /* <DEDUP_REMOVED lines=13> */
.L_x_71:
[----:B------:R-:W-:Y:S05]  /*0830*/  BSYNC.RECONVERGENT B0 ;  /* 0x0000000000007941 */ /* 0x000fea0003800200 */
.L_x_70:
        /* <DEDUP_REMOVED lines=17> */
.L_x_73:
[----:B------:R-:W-:Y:S01]  /*0950*/  FMUL.FTZ R3, R0, R11 ;  /* 0x0000000b00037220 */ /* 0x000fe20000410000 */
[----:B------:R-:W-:-:S03]  /*0960*/  FMUL.FTZ R9, R11, 0.5 ;  /* 0x3f0000000b097820 */ /* 0x000fc60000410000 */
[----:B------:R-:W-:-:S04]  /*0970*/  FFMA R0, -R3, R3, R0 ;  /* 0x0000000303007223 */ /* 0x000fc80000000100 */
[----:B------:R-:W-:-:S07]  /*0980*/  FFMA R3, R0, R9, R3 ;  /* 0x0000000900037223 */ /* 0x000fce0000000003 */
.L_x_74:
[----:B------:R-:W-:Y:S05]  /*0990*/  BSYNC.RECONVERGENT B0 ;  /* 0x0000000000007941 */ /* 0x000fea0003800200 */
.L_x_72:
        /* <DEDUP_REMOVED lines=13> */
.L_x_76:
[----:B------:R-:W-:Y:S05]  /*0a70*/  BSYNC.RECONVERGENT B0 ;  /* 0x0000000000007941 */ /* 0x000fea0003800200 */
.L_x_75:
        /* <DEDUP_REMOVED lines=17> */
.L_x_78:
[----:B------:R-:W-:Y:S01]  /*0b90*/  FMUL.FTZ R3, R0, R11 ;  /* 0x0000000b00037220 */ /* 0x000fe20000410000 */
[----:B------:R-:W-:-:S03]  /*0ba0*/  FMUL.FTZ R9, R11, 0.5 ;  /* 0x3f0000000b097820 */ /* 0x000fc60000410000 */
[----:B------:R-:W-:-:S04]  /*0bb0*/  FFMA R0, -R3, R3, R0 ;  /* 0x0000000303007223 */ /* 0x000fc80000000100 */
[----:B------:R-:W-:-:S07]  /*0bc0*/  FFMA R3, R0, R9, R3 ;  /* 0x0000000900037223 */ /* 0x000fce0000000003 */
.L_x_79:
[----:B------:R-:W-:Y:S05]  /*0bd0*/  BSYNC.RECONVERGENT B0 ;  /* 0x0000000000007941 */ /* 0x000fea0003800200 */
.L_x_77:
        /* <DEDUP_REMOVED lines=13> */
.L_x_81:
[----:B------:R-:W-:Y:S05]  /*0cb0*/  BSYNC.RECONVERGENT B0 ;  /* 0x0000000000007941 */ /* 0x000fea0003800200 */
.L_x_80:
[----:B------:R-:W-:Y:S01]  /*0cc0*/  FADD R8, R8, R9 ;  /* 0x0000000908087221 */ /* 0x000fe20000000000 */
[----:B------:R-:W-:Y:S01]  /*0cd0*/  UIADD3 UR5, UPT, UPT, UR5, 0x10, URZ ;  /* 0x0000001005057890 */ /* 0x000fe2000fffe0ff */
[----:B------:R-:W-:Y:S11]  /*0ce0*/  BRA.U UP0, `(.L_x_82) ;  /* 0xfffffff500ac7547 */ /* 0x000ff6000b83ffff */
.L_x_61:
[----:B------:R-:W-:-:S09]  /*0cf0*/  UISETP.NE.AND UP0, UPT, UR9, URZ, UPT ;  /* 0x000000ff0900728c */ /* 0x000fd2000bf05270 */
[----:B------:R-:W-:Y:S05]  /*0d00*/  BRA.U !UP0, `(.L_x_60) ;  /* 0x0000000908087547 */ /* 0x000fea000b800000 */
[----:B------:R-:W-:-:S09]  /*0d10*/  UISETP.NE.AND UP0, UPT, UR9, 0x1, UPT ;  /* 0x000000010900788c */ /* 0x000fd2000bf05270 */
[----:B------:R-:W-:Y:S05]  /*0d20*/  BRA.U !UP0, `(.L_x_83) ;  /* 0x00000005084c7547 */ /* 0x000fea000b800000 */
[----:B------:R-:W-:Y:S01]  /*0d30*/  USHF.L.U32 UR8, UR4, 0x2, URZ ;  /* 0x0000000204087899 */ /* 0x000fe200080006ff */
[----:B------:R-:W1:Y:S01]  /*0d40*/  LDC R7, c[0x0][0x394] ;  /* 0x0000e500ff077b82 */ /* 0x000e620000000800 */
[----:B------:R-:W-:Y:S02]  /*0d50*/  BSSY.RECONVERGENT B0, `(.L_x_84) ;  /* 0x0000016000007945 */ /* 0x000fe40003800200 */
[----:B------:R-:W-:-:S05]  /*0d60*/  USHF.L.U32 UR5, UR8, 0x2, URZ ;  /* 0x0000000208057899 */ /* 0x000fca00080006ff */
[----:B------:R-:W2:Y:S07]  /*0d70*/  LDC R9, c[0x0][0x398] ;  /* 0x0000e600ff097b82 */ /* 0x000eae0000000800 */
        /* <DEDUP_REMOVED lines=15> */
.L_x_85:
[----:B------:R-:W-:Y:S01]  /*0e70*/  FMUL.FTZ R3, R0, R7 ;  /* 0x0000000700037220 */ /* 0x000fe20000410000 */
[----:B------:R-:W-:-:S03]  /*0e80*/  FMUL.FTZ R7, R7, 0.5 ;  /* 0x3f00000007077820 */ /* 0x000fc60000410000 */
[----:B------:R-:W-:-:S04]  /*0e90*/  FFMA R0, -R3, R3, R0 ;  /* 0x0000000303007223 */ /* 0x000fc80000000100 */
[----:B------:R-:W-:-:S07]  /*0ea0*/  FFMA R3, R0, R7, R3 ;  /* 0x0000000700037223 */ /* 0x000fce0000000003 */
.L_x_86:
[----:B------:R-:W-:Y:S05]  /*0eb0*/  BSYNC.RECONVERGENT B0 ;  /* 0x0000000000007941 */ /* 0x000fea0003800200 */
.L_x_84:
        /* <DEDUP_REMOVED lines=13> */
[----:B------:R-:W-:-:S07]  /*0f90*/  MOV R7, R9 ;  /* 0x0000000900077202 */ /* 0x000fce0000000f00 */
.L_x_88:
[----:B------:R-:W-:Y:S05]  /*0fa0*/  BSYNC.RECONVERGENT B0 ;  /* 0x0000000000007941 */ /* 0x000fea0003800200 */
.L_x_87:
[----:B------:R-:W-:Y:S01]  /*0fb0*/  UIADD3 UR5, UPT, UPT, UR8, 0x4, URZ ;  /* 0x0000000408057890 */ /* 0x000fe2000fffe0ff */
[----:B------:R-:W1:Y:S01]  /*0fc0*/  LDC R9, c[0x0][0x394] ;  /* 0x0000e500ff097b82 */ /* 0x000e620000000800 */
[----:B------:R-:W-:Y:S01]  /*0fd0*/  BSSY.RECONVERGENT B0, `(.L_x_89) ;  /* 0x0000017000007945 */ /* 0x000fe20003800200 */
[----:B------:R-:W-:Y:S01]  /*0fe0*/  FADD R8, R8, R7 ;  /* 0x0000000708087221 */ /* 0x000fe20000000000 */
        /* <DEDUP_REMOVED lines=17> */
.L_x_90:
[----:B------:R-:W-:Y:S01]  /*1100*/  FMUL.FTZ R3, R0, R9 ;  /* 0x0000000900037220 */ /* 0x000fe20000410000 */
[----:B------:R-:W-:-:S03]  /*1110*/  FMUL.FTZ R7, R9, 0.5 ;  /* 0x3f00000009077820 */ /* 0x000fc60000410000 */
[----:B------:R-:W-:-:S04]  /*1120*/  FFMA R0, -R3, R3, R0 ;  /* 0x0000000303007223 */ /* 0x000fc80000000100 */
[----:B------:R-:W-:-:S07]  /*1130*/  FFMA R3, R0, R7, R3 ;  /* 0x0000000700037223 */ /* 0x000fce0000000003 */
.L_x_91:
[----:B------:R-:W-:Y:S05]  /*1140*/  BSYNC.RECONVERGENT B0 ;  /* 0x0000000000007941 */ /* 0x000fea0003800200 */
.L_x_89:
        /* <DEDUP_REMOVED lines=14> */
.L_x_93:
[----:B------:R-:W-:Y:S05]  /*1230*/  BSYNC.RECONVERGENT B0 ;  /* 0x0000000000007941 */ /* 0x000fea0003800200 */
.L_x_92:
[----:B------:R-:W-:Y:S01]  /*1240*/  FADD R8, R8, R7 ;  /* 0x0000000708087221 */ /* 0x000fe20000000000 */
[----:B------:R-:W-:-:S12]  /*1250*/  UIADD3 UR4, UPT, UPT, UR4, 0x2, URZ ;  /* 0x0000000204047890 */ /* 0x000fd8000fffe0ff */
.L_x_83:
[----:B------:R-:W1:Y:S02]  /*1260*/  LDCU UR5, c[0x0][0x39c] ;  /* 0x00007380ff0577ac */ /* 0x000e640008000800 */
[----:B-1----:R-:W-:-:S04]  /*1270*/  ULOP3.LUT UR5, UR5, 0x1, URZ, 0xc0, !UPT ;  /* 0x0000000105057892 */ /* 0x002fc8000f8ec0ff */
[----:B------:R-:W-:-:S09]  /*1280*/  UISETP.NE.U32.AND UP0, UPT, UR5, 0x1, UPT ;  /* 0x000000010500788c */ /* 0x000fd2000bf05070 */
[----:B------:R-:W-:Y:S05]  /*1290*/  BRA.U UP0, `(.L_x_60) ;  /* 0x0000000100a47547 */ /* 0x000fea000b800000 */
        /* <DEDUP_REMOVED lines=20> */
.L_x_95:
[----:B------:R-:W-:Y:S01]  /*13e0*/  FMUL.FTZ R3, R0, R7 ;  /* 0x0000000700037220 */ /* 0x000fe20000410000 */
[----:B------:R-:W-:-:S03]  /*13f0*/  FMUL.FTZ R2, R7, 0.5 ;  /* 0x3f00000007027820 */ /* 0x000fc60000410000 */
[----:B------:R-:W-:-:S04]  /*1400*/  FFMA R0, -R3, R3, R0 ;  /* 0x0000000303007223 */ /* 0x000fc80000000100 */
[----:B------:R-:W-:-:S07]  /*1410*/  FFMA R3, R0, R2, R3 ;  /* 0x0000000200037223 */ /* 0x000fce0000000003 */
.L_x_96:
[----:B------:R-:W-:Y:S05]  /*1420*/  BSYNC.RECONVERGENT B0 ;  /* 0x0000000000007941 */ /* 0x000fea0003800200 */
.L_x_94:
        /* <DEDUP_REMOVED lines=14> */
.L_x_98:
[----:B------:R-:W-:Y:S05]  /*1510*/  BSYNC.RECONVERGENT B0 ;  /* 0x0000000000007941 */ /* 0x000fea0003800200 */
.L_x_97:
[----:B------:R-:W-:-:S07]  /*1520*/  FADD R8, R8, R7 ;  /* 0x0000000708087221 */ /* 0x000fce0000000000 */
.L_x_60:
[----:B------:R-:W2:Y:S02]  /*1530*/  LDG.E R3, desc[UR14][R4.64] ;  /* 0x0000000e04037981 */ /* 0x000ea4000c1e1900 */
[----:B--2---:R-:W-:-:S05]  /*1540*/  FADD R3, R3, R8 ;  /* 0x0000000803037221 */ /* 0x004fca0000000000 */
[----:B------:R-:W-:Y:S01]  /*1550*/  STG.E desc[UR14][R4.64], R3 ;  /* 0x0000000304007986 */ /* 0x000fe2000c10190e */
[----:B------:R-:W-:Y:S05]  /*1560*/  EXIT ;  /* 0x000000000000794d */ /* 0x000fea0003800000 */
        .weak           $__internal_2_$__cuda_sm20_sqrt_rn_f32_slowpath
        .type           $__internal_2_$__cuda_sm20_sqrt_rn_f32_slowpath,@function
        .size           $__internal_2_$__cuda_sm20_sqrt_rn_f32_slowpath,($__internal_3_$__cuda_sm3x_div_rn_noftz_f32_slowpath - $__internal_2_$__cuda_sm20_sqrt_rn_f32_slowpath)
$__internal_2_$__cuda_sm20_sqrt_rn_f32_slowpath:
        /* <DEDUP_REMOVED lines=13> */
[----:B------:R-:W-:-:S03]  /*1640*/  @P0 FMUL.FTZ R10, R10, 0.5 ;  /* 0x3f0000000a0a0820 */ /* 0x000fc60000410000 */
[----:B------:R-:W-:-:S04]  /*1650*/  @P0 FADD.FTZ R3, -R12, -RZ ;  /* 0x800000ff0c030221 */ /* 0x000fc80000010100 */
[----:B------:R-:W-:Y:S01]  /*1660*/  @P0 FFMA R11, R12, R3, R9 ;  /* 0x000000030c0b0223 */ /* 0x000fe20000000009 */
[----:B------:R-:W-:-:S03]  /*1670*/  @!P0 MOV R3, R0 ;  /* 0x0000000000038202 */ /* 0x000fc60000000f00 */
[----:B------:R-:W-:-:S04]  /*1680*/  @P0 FFMA R10, R11, R10, R12 ;  /* 0x0000000a0b0a0223 */ /* 0x000fc8000000000c */
[----:B------:R-:W-:-:S07]  /*1690*/  @P0 FMUL.FTZ R3, R10, 2.3283064365386962891e-10 ;  /* 0x2f8000000a030820 */ /* 0x000fce0000410000 */
.L_x_99:
[----:B------:R-:W-:Y:S01]  /*16a0*/  HFMA2 R11, -RZ, RZ, 0, 0 ;  /* 0x00000000ff0b7431 */ /* 0x000fe200000001ff */
[----:B------:R-:W-:-:S04]  /*16b0*/  MOV R10, R13 ;  /* 0x0000000d000a7202 */ /* 0x000fc80000000f00 */
[----:B------:R-:W-:Y:S05]  /*16c0*/  RET.REL.NODEC R10 `(_Z19cenergyGatherKernelPf4dim3ffii) ;  /* 0xffffffe80a4c7950 */ /* 0x000fea0003c3ffff */
        .weak           $__internal_3_$__cuda_sm3x_div_rn_noftz_f32_slowpath
        .type           $__internal_3_$__cuda_sm3x_div_rn_noftz_f32_slowpath,@function
        .size           $__internal_3_$__cuda_sm3x_div_rn_noftz_f32_slowpath,(.L_x_168 - $__internal_3_$__cuda_sm3x_div_rn_noftz_f32_slowpath)
$__internal_3_$__cuda_sm3x_div_rn_noftz_f32_slowpath:
        /* <DEDUP_REMOVED lines=34> */
.L_x_101:
[----:B------:R-:W-:Y:S01]  /*18f0*/  LEA R12, R9, 0xc0800000, 0x17 ;  /* 0xc0800000090c7811 */ /* 0x000fe200078eb8ff */
[----:B------:R-:W-:Y:S01]  /*1900*/  BSSY.RECONVERGENT B2, `(.L_x_106) ;  /* 0x0000036000027945 */ /* 0x000fe20003800200 */
[----:B------:R-:W-:Y:S02]  /*1910*/  IADD3 R15, PT, PT, R15, -0x7f, RZ ;  /* 0xffffff810f0f7810 */ /* 0x000fe40007ffe0ff */
[----:B------:R-:W-:-:S03]  /*1920*/  IADD3 R16, PT, PT, -R12, R3, RZ ;  /* 0x000000030c107210 */ /* 0x000fc60007ffe1ff */
[C---:B------:R-:W-:Y:S01]  /*1930*/  IMAD R0, R15.reuse, -0x800000, R0 ;  /* 0xff8000000f007824 */ /* 0x040fe200078e0200 */
[----:B------:R0:W1:Y:S01]  /*1940*/  MUFU.RCP R3, R16 ;  /* 0x0000001000037308 */ /* 0x0000620000001000 */
[----:B------:R-:W-:Y:S01]  /*1950*/  FADD.FTZ R13, -R16, -RZ ;  /* 0x800000ff100d7221 */ /* 0x000fe20000010100 */
[----:B0-----:R-:W-:-:S04]  /*1960*/  IADD3 R16, PT, PT, R15, 0x7f, -R9 ;  /* 0x0000007f0f107810 */ /* 0x001fc80007ffe809 */
[----:B------:R-:W-:Y:S01]  /*1970*/  IADD3 R16, PT, PT, R16, R11, RZ ;  /* 0x0000000b10107210 */ /* 0x000fe20007ffe0ff */
[----:B-1----:R-:W-:-:S04]  /*1980*/  FFMA R12, R3, R13, 1 ;  /* 0x3f800000030c7423 */ /* 0x002fc8000000000d */
        /* <DEDUP_REMOVED lines=20> */
[C---:B------:R-:W-:Y:S02]  /*1ad0*/  IADD3 R16, PT, PT, R15.reuse, 0x20, RZ ;  /* 0x000000200f107810 */ /* 0x040fe40007ffe0ff */
[----:B------:R-:W-:Y:S02]  /*1ae0*/  ISETP.NE.AND P2, PT, R15, RZ, PT ;  /* 0x000000ff0f00720c */ /* 0x000fe40003f45270 */
[----:B------:R-:W-:Y:S01]  /*1af0*/  LOP3.LUT R11, R9, 0x7fffff, RZ, 0xc0, !PT ;  /* 0x007fffff090b7812 */ /* 0x000fe200078ec0ff */
[CCC-:B------:R-:W-:Y:S01]  /*1b00*/  FFMA.RP R9, R3.reuse, R13.reuse, R12.reuse ;  /* 0x0000000d03097223 */ /* 0x1c0fe2000000800c */
[----:B------:R-:W-:Y:S01]  /*1b10*/  FFMA.RM R12, R3, R13, R12 ;  /* 0x0000000d030c7223 */ /* 0x000fe2000000400c */
[----:B------:R-:W-:Y:S02]  /*1b20*/  ISETP.NE.AND P1, PT, R15, RZ, PT ;  /* 0x000000ff0f00720c */ /* 0x000fe40003f25270 */
        /* <DEDUP_REMOVED lines=15> */
.L_x_108:
[----:B------:R-:W-:-:S04]  /*1c20*/  LOP3.LUT R0, R0, 0x80000000, RZ, 0xc0, !PT ;  /* 0x8000000000007812 */ /* 0x000fc800078ec0ff */
[----:B------:R-:W-:Y:S01]  /*1c30*/  LOP3.LUT R0, R0, 0x7f800000, RZ, 0xfc, !PT ;  /* 0x7f80000000007812 */ /* 0x000fe200078efcff */
[----:B------:R-:W-:Y:S06]  /*1c40*/  BRA `(.L_x_109) ;  /* 0x0000000000047947 */ /* 0x000fec0003800000 */
.L_x_107:
[----:B------:R-:W-:-:S07]  /*1c50*/  LEA R0, R16, R0, 0x17 ;  /* 0x0000000010007211 */ /* 0x000fce00078eb8ff */
.L_x_109:
[----:B------:R-:W-:Y:S05]  /*1c60*/  BSYNC.RECONVERGENT B2 ;  /* 0x0000000000027941 */ /* 0x000fea0003800200 */
.L_x_106:
[----:B------:R-:W-:Y:S05]  /*1c70*/  BRA `(.L_x_110) ;  /* 0x0000000000207947 */ /* 0x000fea0003800000 */
.L_x_105:
[----:B------:R-:W-:-:S04]  /*1c80*/  LOP3.LUT R0, R3, 0x80000000, R0, 0x48, !PT ;  /* 0x8000000003007812 */ /* 0x000fc800078e4800 */
[----:B------:R-:W-:Y:S01]  /*1c90*/  LOP3.LUT R0, R0, 0x7f800000, RZ, 0xfc, !PT ;  /* 0x7f80000000007812 */ /* 0x000fe200078efcff */
[----:B------:R-:W-:Y:S06]  /*1ca0*/  BRA `(.L_x_110) ;  /* 0x0000000000147947 */ /* 0x000fec0003800000 */
.L_x_104:
[----:B------:R-:W-:Y:S01]  /*1cb0*/  LOP3.LUT R0, R3, 0x80000000, R0, 0x48, !PT ;  /* 0x8000000003007812 */ /* 0x000fe200078e4800 */
[----:B------:R-:W-:Y:S06]  /*1cc0*/  BRA `(.L_x_110) ;  /* 0x00000000000c7947 */ /* 0x000fec0003800000 */
.L_x_103:
[----:B------:R-:W0:Y:S01]  /*1cd0*/  MUFU.RSQ R0, -QNAN ;  /* 0xffc0000000007908 */ /* 0x000e220000001400 */
[----:B------:R-:W-:Y:S05]  /*1ce0*/  BRA `(.L_x_110) ;  /* 0x0000000000047947 */ /* 0x000fea0003800000 */
.L_x_102:
[----:B------:R-:W-:-:S07]  /*1cf0*/  FADD.FTZ R0, R0, R3 ;  /* 0x0000000300007221 */ /* 0x000fce0000010000 */
.L_x_110:
[----:B------:R-:W-:Y:S05]  /*1d00*/  BSYNC.RECONVERGENT B1 ;  /* 0x0000000000017941 */ /* 0x000fea0003800200 */
.L_x_100:
[----:B------:R-:W-:Y:S01]  /*1d10*/  HFMA2 R11, -RZ, RZ, 0, 0 ;  /* 0x00000000ff0b7431 */ /* 0x000fe200000001ff */
[----:B0-----:R-:W-:-:S03]  /*1d20*/  MOV R9, R0 ;  /* 0x0000000000097202 */ /* 0x001fc60000000f00 */
[----:B------:R-:W-:Y:S05]  /*1d30*/  RET.REL.NODEC R10 `(_Z19cenergyGatherKernelPf4dim3ffii) ;  /* 0xffffffe00ab07950 */ /* 0x000fea0003c3ffff */
.L_x_111:
        /* <DEDUP_REMOVED lines=12> */
.L_x_168:


//--------------------- .text._Z20cenergyScatterKernelPf4dim3ffi --------------------------
	.section	.text._Z20cenergyScatterKernelPf4dim3ffi,"ax",@progbits
	.align	128
        .global         _Z20cenergyScatterKernelPf4dim3ffi
        .type           _Z20cenergyScatterKernelPf4dim3ffi,@function
        .size           _Z20cenergyScatterKernelPf4dim3ffi,(.L_x_170 - _Z20cenergyScatterKernelPf4dim3ffi)
        .other          _Z20cenergyScatterKernelPf4dim3ffi,@"STO_CUDA_ENTRY STV_DEFAULT"
_Z20cenergyScatterKernelPf4dim3ffi:
.text._Z20cenergyScatterKernelPf4dim3ffi:
[----:B------:R-:W-:Y:S01]  /*0000*/  LDC R1, c[0x0][0x37c] ;  /* 0x0000df00ff017b82 */ /* 0x000fe20000000800 */
[----:B------:R-:W0:Y:S07]  /*0010*/  S2R R3, SR_TID.X ;  /* 0x0000000000037919 */ /* 0x000e2e0000002100 */
[----:B------:R-:W0:Y:S01]  /*0020*/  S2UR UR4, SR_CTAID.X ;  /* 0x00000000000479c3 */ /* 0x000e220000002500 */
[----:B------:R-:W1:Y:S07]  /*0030*/  LDCU UR5, c[0x0][0x39c] ;  /* 0x00007380ff0577ac */ /* 0x000e6e0008000800 */
[----:B------:R-:W0:Y:S02]  /*0040*/  LDC R0, c[0x0][0x360] ;  /* 0x0000d800ff007b82 */ /* 0x000e240000000800 */
[----:B0-----:R-:W-:-:S05]  /*0050*/  IMAD R0, R0, UR4, R3 ;  /* 0x0000000400007c24 */ /* 0x001fca000f8e0203 */
[----:B-1----:R-:W-:-:S13]  /*0060*/  ISETP.GE.AND P0, PT, R0, UR5, PT ;  /* 0x0000000500007c0c */ /* 0x002fda000bf06270 */
[----:B------:R-:W-:Y:S05]  /*0070*/  @P0 EXIT ;  /* 0x000000000000094d */ /* 0x000fea0003800000 */
[----:B------:R-:W-:Y:S01]  /*0080*/  SHF.L.U32 R6, R0, 0x2, RZ ;  /* 0x0000000200067819 */ /* 0x000fe200000006ff */
[----:B------:R-:W0:Y:S01]  /*0090*/  LDC R7, c[0x0][0x394] ;  /* 0x0000e500ff077b82 */ /* 0x000e220000000800 */
[----:B------:R-:W1:Y:S02]  /*00a0*/  LDCU.64 UR4, c[0x0][0x388] ;  /* 0x00007100ff0477ac */ /* 0x000e640008000a00 */
[----:B------:R-:W-:Y:S01]  /*00b0*/  SHF.L.U32 R6, R6, 0x2, RZ ;  /* 0x0000000206067819 */ /* 0x000fe200000006ff */
[----:B------:R-:W2:Y:S04]  /*00c0*/  LDCU UR6, c[0x0][0x398] ;  /* 0x00007300ff0677ac */ /* 0x000ea80008000800 */
[----:B------:R-:W3:Y:S01]  /*00d0*/  LDC R2, c[0x3][R6+0x8] ;  /* 0x00c0020006027b82 */ /* 0x000ee20000000800 */
[----:B-1----:R-:W-:Y:S01]  /*00e0*/  UIMAD UR4, UR4, UR5, URZ ;  /* 0x00000005040472a4 */ /* 0x002fe2000f8e02ff */
[----:B0-----:R-:W0:Y:S05]  /*00f0*/  MUFU.RCP R3, R7 ;  /* 0x0000000700037308 */ /* 0x001e2a0000001000 */
[----:B------:R-:W-:-:S05]  /*0100*/  I2FP.F32.U32 R0, UR4 ;  /* 0x0000000400007c45 */ /* 0x000fca0008201000 */
[----:B--2---:R-:W-:-:S04]  /*0110*/  FMUL R0, R0, UR6 ;  /* 0x0000000600007c20 */ /* 0x004fc80008400000 */
[----:B------:R-:W1:Y:S01]  /*0120*/  FCHK P0, R0, R7 ;  /* 0x0000000700007302 */ /* 0x000e620000000000 */
[----:B0-----:R-:W-:-:S04]  /*0130*/  FFMA R4, R3, -R7, 1 ;  /* 0x3f80000003047423 */ /* 0x001fc80000000807 */
[----:B------:R-:W-:-:S04]  /*0140*/  FFMA R3, R3, R4, R3 ;  /* 0x0000000403037223 */ /* 0x000fc80000000003 */
[----:B------:R-:W-:-:S04]  /*0150*/  FFMA R4, R0, R3, RZ ;  /* 0x0000000300047223 */ /* 0x000fc800000000ff */
[----:B------:R-:W-:Y:S01]  /*0160*/  FFMA R5, R4, -R7, R0 ;  /* 0x8000000704057223 */ /* 0x000fe20000000000 */
[----:B---3--:R-:W-:-:S03]  /*0170*/  FADD R2, -R2, UR6 ;  /* 0x0000000602027e21 */ /* 0x008fc60008000100 */
[----:B------:R-:W-:Y:S01]  /*0180*/  FFMA R9, R3, R5, R4 ;  /* 0x0000000503097223 */ /* 0x000fe20000000004 */
[----:B------:R-:W-:Y:S01]  /*0190*/  FMUL R8, R2, R2 ;  /* 0x0000000202087220 */ /* 0x000fe20000400000 */
[----:B-1----:R-:W-:Y:S06]  /*01a0*/  @!P0 BRA `(.L_x_112) ;  /* 0x0000000000148947 */ /* 0x002fec0003800000 */
[----:B------:R-:W0:Y:S01]  /*01b0*/  LDCU UR4, c[0x0][0x394] ;  /* 0x00007280ff0477ac */ /* 0x000e220008000800 */
[----:B------:R-:W-:Y:S02]  /*01c0*/  MOV R14, 0x1f0 ;  /* 0x000001f0000e7802 */ /* 0x000fe40000000f00 */
[----:B0-----:R-:W-:-:S07]  /*01d0*/  MOV R3, UR4 ;  /* 0x0000000400037c02 */ /* 0x001fce0008000f00 */
[----:B------:R-:W-:Y:S05]  /*01e0*/  CALL.REL.NOINC `($__internal_5_$__cuda_sm3x_div_rn_noftz_f32_slowpath) ;  /* 0x0000001000c07944 */ /* 0x000fea0003c00000 */
[----:B------:R-:W-:-:S07]  /*01f0*/  MOV R9, R13 ;  /* 0x0000000d00097202 */ /* 0x000fce0000000f00 */
.L_x_112:
[----:B------:R-:W0:Y:S02]  /*0200*/  LDCU UR4, c[0x0][0x38c] ;  /* 0x00007180ff0477ac */ /* 0x000e240008000800 */
[----:B0-----:R-:W-:-:S13]  /*0210*/  ISETP.NE.AND P0, PT, RZ, UR4, PT ;  /* 0x00000004ff007c0c */ /* 0x001fda000bf05270 */
[----:B------:R-:W-:Y:S05]  /*0220*/  @!P0 EXIT ;  /* 0x000000000000894d */ /* 0x000fea0003800000 */
[----:B------:R-:W0:Y:S02]  /*0230*/  LDCU UR6, c[0x0][0x388] ;  /* 0x00007100ff0677ac */ /* 0x000e240008000800 */
[----:B0-----:R-:W-:-:S13]  /*0240*/  ISETP.NE.AND P0, PT, RZ, UR6, PT ;  /* 0x00000006ff007c0c */ /* 0x001fda000bf05270 */
[----:B------:R-:W-:Y:S05]  /*0250*/  @!P0 EXIT ;  /* 0x000000000000894d */ /* 0x000fea0003800000 */
[----:B------:R0:W1:Y:S01]  /*0260*/  LDC R0, c[0x3][R6+0xc] ;  /* 0x00c0030006007b82 */ /* 0x0000620000000800 */
[----:B------:R-:W2:Y:S01]  /*0270*/  LDCU.64 UR4, c[0x0][0x380] ;  /* 0x00007000ff0477ac */ /* 0x000ea20008000a00 */
[----:B------:R-:W3:Y:S01]  /*0280*/  F2I.TRUNC.NTZ R9, R9 ;  /* 0x0000000900097305 */ /* 0x000ee2000020f100 */
[----:B------:R-:W-:Y:S01]  /*0290*/  ULOP3.LUT UR9, UR6, 0x3, URZ, 0xc0, !UPT ;  /* 0x0000000306097892 */ /* 0x000fe2000f8ec0ff */
[----:B------:R-:W4:Y:S04]  /*02a0*/  LDCU.64 UR12, c[0x0][0x358] ;  /* 0x00006b00ff0c77ac */ /* 0x000f280008000a00 */
[----:B------:R0:W5:Y:S01]  /*02b0*/  LDC.64 R4, c[0x3][R6] ;  /* 0x00c0000006047b82 */ /* 0x0001620000000a00 */
[----:B------:R-:W-:Y:S02]  /*02c0*/  ULOP3.LUT UR6, UR6, 0xfffffffc, URZ, 0xc0, !UPT ;  /* 0xfffffffc06067892 */ /* 0x000fe4000f8ec0ff */
[----:B--2---:R-:W-:-:S03]  /*02d0*/  UIADD3 UR7, UP0, UPT, UR4, 0x8, URZ ;  /* 0x0000000804077890 */ /* 0x004fc6000ff1e0ff */
[----:B------:R-:W-:Y:S01]  /*02e0*/  UMOV UR4, URZ ;  /* 0x000000ff00047c82 */ /* 0x000fe20008000000 */
[----:B0--34-:R-:W-:-:S12]  /*02f0*/  UIADD3.X UR8, UPT, UPT, URZ, UR5, URZ, UP0, !UPT ;  /* 0x00000005ff087290 */ /* 0x019fd800087fe4ff */
.L_x_151:
[----:B0-23--:R-:W0:Y:S01]  /*0300*/  LDC.64 R6, c[0x0][0x388] ;  /* 0x0000e200ff067b82 */ /* 0x00de220000000a00 */
[----:B------:R-:W5:Y:S01]  /*0310*/  LDCU UR5, c[0x0][0x394] ;  /* 0x00007280ff0577ac */ /* 0x000f620008000800 */
[----:B------:R-:W-:-:S05]  /*0320*/  I2FP.F32.U32 R2, UR4 ;  /* 0x0000000400027c45 */ /* 0x000fca0008201000 */
[----:B-----5:R-:W-:Y:S01]  /*0330*/  FFMA R2, R2, UR5, -R5 ;  /* 0x0000000502027c23 */ /* 0x020fe20008000805 */
[----:B------:R-:W-:-:S03]  /*0340*/  UMOV UR5, URZ ;  /* 0x000000ff00057c82 */ /* 0x000fc60008000000 */
[----:B------:R-:W-:Y:S01]  /*0350*/  FMUL R10, R2, R2 ;  /* 0x00000002020a7220 */ /* 0x000fe20000400000 */
[C---:B0-----:R-:W-:Y:S01]  /*0360*/  ISETP.GE.U32.AND P0, PT, R6.reuse, 0x4, PT ;  /* 0x000000040600780c */ /* 0x041fe20003f06070 */
[----:B------:R-:W-:Y:S01]  /*0370*/  IMAD R11, R6, UR4, R9 ;  /* 0x00000004060b7c24 */ /* 0x000fe2000f8e0209 */
[----:B------:R-:W-:-:S06]  /*0380*/  UIADD3 UR4, UPT, UPT, UR4, 0x1, URZ ;  /* 0x0000000104047890 */ /* 0x000fcc000fffe0ff */
[----:B------:R-:W-:-:S05]  /*0390*/  ISETP.NE.AND P2, PT, R7, UR4, PT ;  /* 0x0000000407007c0c */ /* 0x000fca000bf45270 */
[----:B------:R-:W-:Y:S08]  /*03a0*/  @!P0 BRA `(.L_x_113) ;  /* 0x0000000800348947 */ /* 0x000ff00003800000 */
[----:B------:R-:W-:Y:S01]  /*03b0*/  IMAD.MOV.U32 R12, RZ, RZ, R11 ;  /* 0x000000ffff0c7224 */ /* 0x000fe200078e000b */
[----:B------:R-:W0:Y:S01]  /*03c0*/  LDCU UR11, c[0x0][0x394] ;  /* 0x00007280ff0b77ac */ /* 0x000e220008000800 */
[----:B------:R-:W-:-:S05]  /*03d0*/  UMOV UR5, URZ ;  /* 0x000000ff00057c82 */ /* 0x000fca0008000000 */
.L_x_134:
[----:B------:R-:W-:Y:S01]  /*03e0*/  I2FP.F32.U32 R3, UR5 ;  /* 0x0000000500037c45 */ /* 0x000fe20008201000 */
[----:B------:R-:W-:Y:S01]  /*03f0*/  BSSY.RECONVERGENT B0, `(.L_x_114) ;  /* 0x0000013000007945 */ /* 0x000fe20003800200 */
[----:B------:R-:W-:Y:S02]  /*0400*/  MOV R6, UR7 ;  /* 0x0000000700067c02 */ /* 0x000fe40008000f00 */
[----:B------:R-:W-:Y:S01]  /*0410*/  MOV R7, UR8 ;  /* 0x0000000800077c02 */ /* 0x000fe20008000f00 */
[----:B0-----:R-:W-:-:S04]  /*0420*/  FFMA R3, R3, UR11, -R4 ;  /* 0x0000000b03037c23 */ /* 0x001fc80008000804 */
[----:B------:R-:W-:Y:S01]  /*0430*/  FFMA R3, R3, R3, R10 ;  /* 0x0000000303037223 */ /* 0x000fe2000000000a */
[----:B------:R-:W-:-:S04]  /*0440*/  IMAD.WIDE R6, R12, 0x4, R6 ;  /* 0x000000040c067825 */ /* 0x000fc800078e0206 */
[----:B------:R-:W-:-:S04]  /*0450*/  FADD R2, R8, R3 ;  /* 0x0000000308027221 */ /* 0x000fc80000000000 */
[----:B------:R0:W2:Y:S01]  /*0460*/  MUFU.RSQ R13, R2 ;  /* 0x00000002000d7308 */ /* 0x0000a20000001400 */
[----:B------:R-:W-:-:S04]  /*0470*/  IADD3 R3, PT, PT, R2, -0xd000000, RZ ;  /* 0xf300000002037810 */ /* 0x000fc80007ffe0ff */
[----:B------:R-:W-:-:S13]  /*0480*/  ISETP.GT.U32.AND P0, PT, R3, 0x727fffff, PT ;  /* 0x727fffff0300780c */ /* 0x000fda0003f04070 */
[----:B0-2---:R-:W-:Y:S05]  /*0490*/  @!P0 BRA `(.L_x_115) ;  /* 0x0000000000108947 */ /* 0x005fea0003800000 */
[----:B------:R-:W-:-:S07]  /*04a0*/  MOV R17, 0x4c0 ;  /* 0x000004c000117802 */ /* 0x000fce0000000f00 */
[----:B-1----:R-:W-:Y:S05]  /*04b0*/  CALL.REL.NOINC `($__internal_4_$__cuda_sm20_sqrt_rn_f32_slowpath) ;  /* 0x0000000c00b07944 */ /* 0x002fea0003c00000 */
[----:B------:R-:W-:Y:S01]  /*04c0*/  IMAD.MOV.U32 R3, RZ, RZ, R13 ;  /* 0x000000ffff037224 */ /* 0x000fe200078e000d */
[----:B------:R-:W-:Y:S06]  /*04d0*/  BRA `(.L_x_116) ;  /* 0x0000000000107947 */ /* 0x000fec0003800000 */
.L_x_115:
[----:B------:R-:W-:Y:S01]  /*04e0*/  FMUL.FTZ R3, R2, R13 ;  /* 0x0000000d02037220 */ /* 0x000fe20000410000 */
[----:B------:R-:W-:-:S03]  /*04f0*/  FMUL.FTZ R13, R13, 0.5 ;  /* 0x3f0000000d0d7820 */ /* 0x000fc60000410000 */
[----:B------:R-:W-:-:S04]  /*0500*/  FFMA R2, -R3, R3, R2 ;  /* 0x0000000303027223 */ /* 0x000fc80000000102 */
[----:B------:R-:W-:-:S07]  /*0510*/  FFMA R3, R2, R13, R3 ;  /* 0x0000000d02037223 */ /* 0x000fce0000000003 */
.L_x_116:
[----:B------:R-:W-:Y:S05]  /*0520*/  BSYNC.RECONVERGENT B0 ;  /* 0x0000000000007941 */ /* 0x000fea0003800200 */
.L_x_114:
[----:B------:R-:W0:Y:S01]  /*0530*/  MUFU.RCP R2, R3 ;  /* 0x0000000300027308 */ /* 0x000e220000001000 */
[----:B------:R-:W-:Y:S07]  /*0540*/  BSSY.RECONVERGENT B0, `(.L_x_117) ;  /* 0x000000a000007945 */ /* 0x000fee0003800200 */
[----:B-1----:R-:W1:Y:S01]  /*0550*/  FCHK P0, R0, R3 ;  /* 0x0000000300007302 */ /* 0x002e620000000000 */
[----:B0-----:R-:W-:-:S04]  /*0560*/  FFMA R13, R2, -R3, 1 ;  /* 0x3f800000020d7423 */ /* 0x001fc80000000803 */
[----:B------:R-:W-:-:S04]  /*0570*/  FFMA R13, R2, R13, R2 ;  /* 0x0000000d020d7223 */ /* 0x000fc80000000002 */
[----:B------:R-:W-:-:S04]  /*0580*/  FFMA R2, R0, R13, RZ ;  /* 0x0000000d00027223 */ /* 0x000fc800000000ff */
[----:B------:R-:W-:-:S04]  /*0590*/  FFMA R14, R2, -R3, R0 ;  /* 0x80000003020e7223 */ /* 0x000fc80000000000 */
[----:B------:R-:W-:Y:S01]  /*05a0*/  FFMA R13, R13, R14, R2 ;  /* 0x0000000e0d0d7223 */ /* 0x000fe20000000002 */
[----:B-1----:R-:W-:Y:S06]  /*05b0*/  @!P0 BRA `(.L_x_118) ;  /* 0x0000000000088947 */ /* 0x002fec0003800000 */
[----:B------:R-:W-:-:S07]  /*05c0*/  MOV R14, 0x5e0 ;  /* 0x000005e0000e7802 */ /* 0x000fce0000000f00 */
[----:B------:R-:W-:Y:S05]  /*05d0*/  CALL.REL.NOINC `($__internal_5_$__cuda_sm3x_div_rn_noftz_f32_slowpath) ;  /* 0x0000000c00c47944 */ /* 0x000fea0003c00000 */
.L_x_118:
[----:B------:R-:W-:Y:S05]  /*05e0*/  BSYNC.RECONVERGENT B0 ;  /* 0x0000000000007941 */ /* 0x000fea0003800200 */
.L_x_117:
[----:B------:R-:W-:Y:S01]  /*05f0*/  UIADD3 UR10, UPT, UPT, UR5, 0x1, URZ ;  /* 0x00000001050a7890 */ /* 0x000fe2000fffe0ff */
[----:B------:R0:W-:Y:S01]  /*0600*/  REDG.E.ADD.F32.FTZ.RN.STRONG.GPU desc[UR12][R6.64+-0x8], R13 ;  /* 0xfffff80d060079a6 */ /* 0x0001e2000c12f30c */
[----:B------:R-:W-:Y:S04]  /*0610*/  BSSY.RECONVERGENT B0, `(.L_x_119) ;  /* 0x0000012000007945 */ /* 0x000fe80003800200 */
[----:B------:R-:W-:-:S05]  /*0620*/  I2FP.F32.U32 R3, UR10 ;  /* 0x0000000a00037c45 */ /* 0x000fca0008201000 */
[----:B------:R-:W-:-:S04]  /*0630*/  FFMA R3, R3, UR11, -R4 ;  /* 0x0000000b03037c23 */ /* 0x000fc80008000804 */
[----:B------:R-:W-:-:S04]  /*0640*/  FFMA R3, R3, R3, R10 ;  /* 0x0000000303037223 */ /* 0x000fc8000000000a */
[----:B------:R-:W-:-:S04]  /*0650*/  FADD R14, R8, R3 ;  /* 0x00000003080e7221 */ /* 0x000fc80000000000 */
[----:B------:R0:W1:Y:S01]  /*0660*/  MUFU.RSQ R15, R14 ;  /* 0x0000000e000f7308 */ /* 0x0000620000001400 */
[----:B------:R-:W-:-:S04]  /*0670*/  IADD3 R2, PT, PT, R14, -0xd000000, RZ ;  /* 0xf30000000e027810 */ /* 0x000fc80007ffe0ff */
[----:B------:R-:W-:-:S13]  /*0680*/  ISETP.GT.U32.AND P0, PT, R2, 0x727fffff, PT ;  /* 0x727fffff0200780c */ /* 0x000fda0003f04070 */
[----:B01----:R-:W-:Y:S05]  /*0690*/  @!P0 BRA `(.L_x_120) ;  /* 0x0000000000148947 */ /* 0x003fea0003800000 */
[----:B------:R-:W-:Y:S02]  /*06a0*/  MOV R2, R14 ;  /* 0x0000000e00027202 */ /* 0x000fe40000000f00 */
[----:B------:R-:W-:-:S07]  /*06b0*/  MOV R17, 0x6d0 ;  /* 0x000006d000117802 */ /* 0x000fce0000000f00 */
[----:B------:R-:W-:Y:S05]  /*06c0*/  CALL.REL.NOINC `($__internal_4_$__cuda_sm20_sqrt_rn_f32_slowpath) ;  /* 0x0000000c002c7944 */ /* 0x000fea0003c00000 */
[----:B------:R-:W-:Y:S01]  /*06d0*/  MOV R3, R13 ;  /* 0x0000000d00037202 */ /* 0x000fe20000000f00 */
[----:B------:R-:W-:Y:S06]  /*06e0*/  BRA `(.L_x_121) ;  /* 0x0000000000107947 */ /* 0x000fec0003800000 */
.L_x_120:
[----:B------:R-:W-:Y:S01]  /*06f0*/  FMUL.FTZ R3, R14, R15 ;  /* 0x0000000f0e037220 */ /* 0x000fe20000410000 */
[----:B------:R-:W-:-:S03]  /*0700*/  FMUL.FTZ R13, R15, 0.5 ;  /* 0x3f0000000f0d7820 */ /* 0x000fc60000410000 */
[----:B------:R-:W-:-:S04]  /*0710*/  FFMA R2, -R3, R3, R14 ;  /* 0x0000000303027223 */ /* 0x000fc8000000010e */
[----:B------:R-:W-:-:S07]  /*0720*/  FFMA R3, R2, R13, R3 ;  /* 0x0000000d02037223 */ /* 0x000fce0000000003 */
.L_x_121:
[----:B------:R-:W-:Y:S05]  /*0730*/  BSYNC.RECONVERGENT B0 ;  /* 0x0000000000007941 */ /* 0x000fea0003800200 */
.L_x_119:
        /* <DEDUP_REMOVED lines=11> */
.L_x_123:
[----:B------:R-:W-:Y:S05]  /*07f0*/  BSYNC.RECONVERGENT B0 ;  /* 0x0000000000007941 */ /* 0x000fea0003800200 */
.L_x_122:
        /* <DEDUP_REMOVED lines=11> */
[----:B------:R-:W-:Y:S01]  /*08b0*/  IMAD.MOV.U32 R2, RZ, RZ, R14 ;  /* 0x000000ffff027224 */ /* 0x000fe200078e000e */
[----:B------:R-:W-:-:S07]  /*08c0*/  MOV R17, 0x8e0 ;  /* 0x000008e000117802 */ /* 0x000fce0000000f00 */
[----:B------:R-:W-:Y:S05]  /*08d0*/  CALL.REL.NOINC `($__internal_4_$__cuda_sm20_sqrt_rn_f32_slowpath) ;  /* 0x0000000800a87944 */ /* 0x000fea0003c00000 */
[----:B------:R-:W-:Y:S01]  /*08e0*/  MOV R3, R13 ;  /* 0x0000000d00037202 */ /* 0x000fe20000000f00 */
[----:B------:R-:W-:Y:S06]  /*08f0*/  BRA `(.L_x_126) ;  /* 0x0000000000107947 */ /* 0x000fec0003800000 */
.L_x_125:
[----:B------:R-:W-:Y:S01]  /*0900*/  FMUL.FTZ R3, R14, R15 ;  /* 0x0000000f0e037220 */ /* 0x000fe20000410000 */
[----:B------:R-:W-:-:S03]  /*0910*/  FMUL.FTZ R13, R15, 0.5 ;  /* 0x3f0000000f0d7820 */ /* 0x000fc60000410000 */
[----:B------:R-:W-:-:S04]  /*0920*/  FFMA R2, -R3, R3, R14 ;  /* 0x0000000303027223 */ /* 0x000fc8000000010e */
[----:B------:R-:W-:-:S07]  /*0930*/  FFMA R3, R2, R13, R3 ;  /* 0x0000000d02037223 */ /* 0x000fce0000000003 */
.L_x_126:
[----:B------:R-:W-:Y:S05]  /*0940*/  BSYNC.RECONVERGENT B0 ;  /* 0x0000000000007941 */ /* 0x000fea0003800200 */
.L_x_124:
        /* <DEDUP_REMOVED lines=11> */
.L_x_128:
[----:B------:R-:W-:Y:S05]  /*0a00*/  BSYNC.RECONVERGENT B0 ;  /* 0x0000000000007941 */ /* 0x000fea0003800200 */
.L_x_127:
        /* <DEDUP_REMOVED lines=16> */
.L_x_130:
[----:B------:R-:W-:Y:S01]  /*0b10*/  FMUL.FTZ R3, R14, R15 ;  /* 0x0000000f0e037220 */ /* 0x000fe20000410000 */
[----:B------:R-:W-:-:S03]  /*0b20*/  FMUL.FTZ R13, R15, 0.5 ;  /* 0x3f0000000f0d7820 */ /* 0x000fc60000410000 */
[----:B------:R-:W-:-:S04]  /*0b30*/  FFMA R2, -R3, R3, R14 ;  /* 0x0000000303027223 */ /* 0x000fc8000000010e */
[----:B------:R-:W-:-:S07]  /*0b40*/  FFMA R3, R2, R13, R3 ;  /* 0x0000000d02037223 */ /* 0x000fce0000000003 */
.L_x_131:
[----:B------:R-:W-:Y:S05]  /*0b50*/  BSYNC.RECONVERGENT B0 ;  /* 0x0000000000007941 */ /* 0x000fea0003800200 */
.L_x_129:
        /* <DEDUP_REMOVED lines=11> */
.L_x_133:
[----:B------:R-:W-:Y:S05]  /*0c10*/  BSYNC.RECONVERGENT B0 ;  /* 0x0000000000007941 */ /* 0x000fea0003800200 */
.L_x_132:
[----:B------:R2:W-:Y:S01]  /*0c20*/  REDG.E.ADD.F32.FTZ.RN.STRONG.GPU desc[UR12][R6.64+0x4], R13 ;  /* 0x0000040d060079a6 */ /* 0x0005e2000c12f30c */
[----:B------:R-:W-:Y:S01]  /*0c30*/  UIADD3 UR5, UPT, UPT, UR5, 0x4, URZ ;  /* 0x0000000405057890 */ /* 0x000fe2000fffe0ff */
[----:B------:R-:W-:-:S03]  /*0c40*/  VIADD R12, R12, 0x4 ;  /* 0x000000040c0c7836 */ /* 0x000fc60000000000 */
[----:B------:R-:W-:-:S09]  /*0c50*/  UISETP.NE.AND UP0, UPT, UR5, UR6, UPT ;  /* 0x000000060500728c */ /* 0x000fd2000bf05270 */
[----:B--2---:R-:W-:Y:S05]  /*0c60*/  BRA.U UP0, `(.L_x_134) ;  /* 0xfffffff500dc7547 */ /* 0x004fea000b83ffff */
[----:B------:R-:W-:-:S05]  /*0c70*/  UMOV UR5, UR6 ;  /* 0x0000000600057c82 */ /* 0x000fca0008000000 */
.L_x_113:
[----:B------:R-:W-:-:S09]  /*0c80*/  UISETP.NE.AND UP0, UPT, UR9, URZ, UPT ;  /* 0x000000ff0900728c */ /* 0x000fd2000bf05270 */
[----:B------:R-:W-:Y:S05]  /*0c90*/  BRA.U !UP0, `(.L_x_135) ;  /* 0x0000000508b07547 */ /* 0x000fea000b800000 */
[----:B------:R-:W0:Y:S01]  /*0ca0*/  LDCU UR10, c[0x0][0x394] ;  /* 0x00007280ff0a77ac */ /* 0x000e220008000800 */
[----:B------:R-:W-:Y:S01]  /*0cb0*/  I2FP.F32.U32 R3, UR5 ;  /* 0x0000000500037c45 */ /* 0x000fe20008201000 */
[----:B------:R-:W2:Y:S01]  /*0cc0*/  LDC.64 R6, c[0x0][0x380] ;  /* 0x0000e000ff067b82 */ /* 0x000ea20000000a00 */
[----:B------:R-:W-:Y:S01]  /*0cd0*/  IADD3 R11, PT, PT, R11, UR5, RZ ;  /* 0x000000050b0b7c10 */ /* 0x000fe2000fffe0ff */
[----:B------:R-:W-:Y:S01]  /*0ce0*/  UISETP.NE.AND UP0, UPT, UR9, 0x1, UPT ;  /* 0x000000010900788c */ /* 0x000fe2000bf05270 */
[----:B------:R-:W-:Y:S01]  /*0cf0*/  BSSY.RECONVERGENT B0, `(.L_x_136) ;  /* 0x0000011000007945 */ /* 0x000fe20003800200 */
[----:B0-----:R-:W-:-:S04]  /*0d00*/  FFMA R3, R3, UR10, -R4 ;  /* 0x0000000a03037c23 */ /* 0x001fc80008000804 */
[----:B------:R-:W-:-:S04]  /*0d10*/  FFMA R3, R3, R3, R10 ;  /* 0x0000000303037223 */ /* 0x000fc8000000000a */
[----:B------:R-:W-:Y:S01]  /*0d20*/  FADD R2, R8, R3 ;  /* 0x0000000308027221 */ /* 0x000fe20000000000 */
[----:B--2---:R-:W-:-:S03]  /*0d30*/  IMAD.WIDE R6, R11, 0x4, R6 ;  /* 0x000000040b067825 */ /* 0x004fc600078e0206 */
[----:B------:R0:W2:Y:S01]  /*0d40*/  MUFU.RSQ R13, R2 ;  /* 0x00000002000d7308 */ /* 0x0000a20000001400 */
[----:B------:R-:W-:-:S04]  /*0d50*/  IADD3 R3, PT, PT, R2, -0xd000000, RZ ;  /* 0xf300000002037810 */ /* 0x000fc80007ffe0ff */
[----:B------:R-:W-:-:S13]  /*0d60*/  ISETP.GT.U32.AND P0, PT, R3, 0x727fffff, PT ;  /* 0x727fffff0300780c */ /* 0x000fda0003f04070 */
[----:B0-2---:R-:W-:Y:S05]  /*0d70*/  @!P0 BRA `(.L_x_137) ;  /* 0x0000000000108947 */ /* 0x005fea0003800000 */
[----:B------:R-:W-:-:S07]  /*0d80*/  MOV R17, 0xda0 ;  /* 0x00000da000117802 */ /* 0x000fce0000000f00 */
[----:B-1----:R-:W-:Y:S05]  /*0d90*/  CALL.REL.NOINC `($__internal_4_$__cuda_sm20_sqrt_rn_f32_slowpath) ;  /* 0x0000000400787944 */ /* 0x002fea0003c00000 */
[----:B------:R-:W-:Y:S01]  /*0da0*/  MOV R3, R13 ;  /* 0x0000000d00037202 */ /* 0x000fe20000000f00 */
[----:B------:R-:W-:Y:S06]  /*0db0*/  BRA `(.L_x_138) ;  /* 0x0000000000107947 */ /* 0x000fec0003800000 */
.L_x_137:
[----:B------:R-:W-:Y:S01]  /*0dc0*/  FMUL.FTZ R3, R2, R13 ;  /* 0x0000000d02037220 */ /* 0x000fe20000410000 */
[----:B------:R-:W-:-:S03]  /*0dd0*/  FMUL.FTZ R11, R13, 0.5 ;  /* 0x3f0000000d0b7820 */ /* 0x000fc60000410000 */
[----:B------:R-:W-:-:S04]  /*0de0*/  FFMA R2, -R3, R3, R2 ;  /* 0x0000000303027223 */ /* 0x000fc80000000102 */
[----:B------:R-:W-:-:S07]  /*0df0*/  FFMA R3, R2, R11, R3 ;  /* 0x0000000b02037223 */ /* 0x000fce0000000003 */
.L_x_138:
[----:B------:R-:W-:Y:S05]  /*0e00*/  BSYNC.RECONVERGENT B0 ;  /* 0x0000000000007941 */ /* 0x000fea0003800200 */
.L_x_136:
        /* <DEDUP_REMOVED lines=11> */
[----:B------:R-:W-:-:S07]  /*0ec0*/  MOV R11, R13 ;  /* 0x0000000d000b7202 */ /* 0x000fce0000000f00 */
.L_x_140:
[----:B------:R-:W-:Y:S05]  /*0ed0*/  BSYNC.RECONVERGENT B0 ;  /* 0x0000000000007941 */ /* 0x000fea0003800200 */
.L_x_139:
[----:B------:R0:W-:Y:S01]  /*0ee0*/  REDG.E.ADD.F32.FTZ.RN.STRONG.GPU desc[UR12][R6.64], R11 ;  /* 0x0000000b060079a6 */ /* 0x0001e2000c12f30c */
[----:B------:R-:W-:Y:S05]  /*0ef0*/  BRA.U !UP0, `(.L_x_135) ;  /* 0x0000000508187547 */ /* 0x000fea000b800000 */
[----:B------:R-:W1:Y:S01]  /*0f00*/  LDCU UR11, c[0x0][0x394] ;  /* 0x00007280ff0b77ac */ /* 0x000e620008000800 */
[----:B------:R-:W-:Y:S01]  /*0f10*/  BSSY.RECONVERGENT B0, `(.L_x_141) ;  /* 0x0000013000007945 */ /* 0x000fe20003800200 */
[----:B------:R-:W-:Y:S02]  /*0f20*/  UIADD3 UR10, UPT, UPT, UR5, 0x1, URZ ;  /* 0x00000001050a7890 */ /* 0x000fe4000fffe0ff */
[----:B------:R-:W-:-:S04]  /*0f30*/  UISETP.NE.AND UP0, UPT, UR9, 0x2, UPT ;  /* 0x000000020900788c */ /* 0x000fc8000bf05270 */
[----:B------:R-:W-:-:S05]  /*0f40*/  I2FP.F32.U32 R3, UR10 ;  /* 0x0000000a00037c45 */ /* 0x000fca0008201000 */
[----:B-1----:R-:W-:-:S04]  /*0f50*/  FFMA R3, R3, UR11, -R4 ;  /* 0x0000000b03037c23 */ /* 0x002fc80008000804 */
[----:B------:R-:W-:-:S04]  /*0f60*/  FFMA R3, R3, R3, R10 ;  /* 0x0000000303037223 */ /* 0x000fc8000000000a */
[----:B------:R-:W-:-:S04]  /*0f70*/  FADD R2, R8, R3 ;  /* 0x0000000308027221 */ /* 0x000fc80000000000 */
[----:B------:R-:W-:Y:S01]  /*0f80*/  VIADD R3, R2, 0xf3000000 ;  /* 0xf300000002037836 */ /* 0x000fe20000000000 */
[----:B0-----:R0:W1:Y:S04]  /*0f90*/  MUFU.RSQ R11, R2 ;  /* 0x00000002000b7308 */ /* 0x0010680000001400 */
[----:B------:R-:W-:-:S13]  /*0fa0*/  ISETP.GT.U32.AND P0, PT, R3, 0x727fffff, PT ;  /* 0x727fffff0300780c */ /* 0x000fda0003f04070 */
[----:B01----:R-:W-:Y:S05]  /*0fb0*/  @!P0 BRA `(.L_x_142) ;  /* 0x0000000000108947 */ /* 0x003fea0003800000 */
[----:B------:R-:W-:-:S07]  /*0fc0*/  MOV R17, 0xfe0 ;  /* 0x00000fe000117802 */ /* 0x000fce0000000f00 */
[----:B------:R-:W-:Y:S05]  /*0fd0*/  CALL.REL.NOINC `($__internal_4_$__cuda_sm20_sqrt_rn_f32_slowpath) ;  /* 0x0000000000e87944 */ /* 0x000fea0003c00000 */
[----:B------:R-:W-:Y:S01]  /*0fe0*/  MOV R3, R13 ;  /* 0x0000000d00037202 */ /* 0x000fe20000000f00 */
[----:B------:R-:W-:Y:S06]  /*0ff0*/  BRA `(.L_x_143) ;  /* 0x0000000000107947 */ /* 0x000fec0003800000 */
.L_x_142:
[----:B------:R-:W-:Y:S01]  /*1000*/  FMUL.FTZ R3, R2, R11 ;  /* 0x0000000b02037220 */ /* 0x000fe20000410000 */
[----:B------:R-:W-:-:S03]  /*1010*/  FMUL.FTZ R11, R11, 0.5 ;  /* 0x3f0000000b0b7820 */ /* 0x000fc60000410000 */
[----:B------:R-:W-:-:S04]  /*1020*/  FFMA R2, -R3, R3, R2 ;  /* 0x0000000303027223 */ /* 0x000fc80000000102 */
[----:B------:R-:W-:-:S07]  /*1030*/  FFMA R3, R2, R11, R3 ;  /* 0x0000000b02037223 */ /* 0x000fce0000000003 */
.L_x_143:
[----:B------:R-:W-:Y:S05]  /*1040*/  BSYNC.RECONVERGENT B0 ;  /* 0x0000000000007941 */ /* 0x000fea0003800200 */
.L_x_141:
        /* <DEDUP_REMOVED lines=12> */
.L_x_145:
[----:B------:R-:W-:Y:S05]  /*1110*/  BSYNC.RECONVERGENT B0 ;  /* 0x0000000000007941 */ /* 0x000fea0003800200 */
.L_x_144:
[----:B------:R2:W-:Y:S01]  /*1120*/  REDG.E.ADD.F32.FTZ.RN.STRONG.GPU desc[UR12][R6.64+0x4], R11 ;  /* 0x0000040b060079a6 */ /* 0x0005e2000c12f30c */
[----:B------:R-:W-:Y:S05]  /*1130*/  BRA.U !UP0, `(.L_x_135) ;  /* 0x0000000108887547 */ /* 0x000fea000b800000 */
[----:B------:R-:W0:Y:S01]  /*1140*/  LDCU UR10, c[0x0][0x394] ;  /* 0x00007280ff0a77ac */ /* 0x000e220008000800 */
[----:B------:R-:W-:Y:S01]  /*1150*/  BSSY.RECONVERGENT B0, `(.L_x_146) ;  /* 0x0000012000007945 */ /* 0x000fe20003800200 */
[----:B------:R-:W-:-:S06]  /*1160*/  UIADD3 UR5, UPT, UPT, UR5, 0x2, URZ ;  /* 0x0000000205057890 */ /* 0x000fcc000fffe0ff */
[----:B------:R-:W-:-:S05]  /*1170*/  I2FP.F32.U32 R3, UR5 ;  /* 0x0000000500037c45 */ /* 0x000fca0008201000 */
[----:B0-----:R-:W-:-:S04]  /*1180*/  FFMA R3, R3, UR10, -R4 ;  /* 0x0000000a03037c23 */ /* 0x001fc80008000804 */
[----:B------:R-:W-:-:S04]  /*1190*/  FFMA R3, R3, R3, R10 ;  /* 0x0000000303037223 */ /* 0x000fc8000000000a */
[----:B------:R-:W-:-:S04]  /*11a0*/  FADD R2, R8, R3 ;  /* 0x0000000308027221 */ /* 0x000fc80000000000 */
[----:B--2---:R0:W1:Y:S01]  /*11b0*/  MUFU.RSQ R11, R2 ;  /* 0x00000002000b7308 */ /* 0x0040620000001400 */
[----:B------:R-:W-:-:S04]  /*11c0*/  IADD3 R3, PT, PT, R2, -0xd000000, RZ ;  /* 0xf300000002037810 */ /* 0x000fc80007ffe0ff */
[----:B------:R-:W-:-:S13]  /*11d0*/  ISETP.GT.U32.AND P0, PT, R3, 0x727fffff, PT ;  /* 0x727fffff0300780c */ /* 0x000fda0003f04070 */
[----:B01----:R-:W-:Y:S05]  /*11e0*/  @!P0 BRA `(.L_x_147) ;  /* 0x0000000000108947 */ /* 0x003fea0003800000 */
[----:B------:R-:W-:-:S07]  /*11f0*/  MOV R17, 0x1210 ;  /* 0x0000121000117802 */ /* 0x000fce0000000f00 */
[----:B------:R-:W-:Y:S05]  /*1200*/  CALL.REL.NOINC `($__internal_4_$__cuda_sm20_sqrt_rn_f32_slowpath) ;  /* 0x00000000005c7944 */ /* 0x000fea0003c00000 */
[----:B------:R-:W-:Y:S01]  /*1210*/  MOV R3, R13 ;  /* 0x0000000d00037202 */ /* 0x000fe20000000f00 */
[----:B------:R-:W-:Y:S06]  /*1220*/  BRA `(.L_x_148) ;  /* 0x0000000000107947 */ /* 0x000fec0003800000 */
.L_x_147:
[----:B------:R-:W-:Y:S01]  /*1230*/  FMUL.FTZ R3, R2, R11 ;  /* 0x0000000b02037220 */ /* 0x000fe20000410000 */
[----:B------:R-:W-:-:S03]  /*1240*/  FMUL.FTZ R10, R11, 0.5 ;  /* 0x3f0000000b0a7820 */ /* 0x000fc60000410000 */
[----:B------:R-:W-:-:S04]  /*1250*/  FFMA R2, -R3, R3, R2 ;  /* 0x0000000303027223 */ /* 0x000fc80000000102 */
[----:B------:R-:W-:-:S07]  /*1260*/  FFMA R3, R2, R10, R3 ;  /* 0x0000000a02037223 */ /* 0x000fce0000000003 */
.L_x_148:
[----:B------:R-:W-:Y:S05]  /*1270*/  BSYNC.RECONVERGENT B0 ;  /* 0x0000000000007941 */ /* 0x000fea0003800200 */
.L_x_146:
        /* <DEDUP_REMOVED lines=11> */
[----:B------:R-:W-:-:S07]  /*1330*/  IMAD.MOV.U32 R11, RZ, RZ, R13 ;  /* 0x000000ffff0b7224 */ /* 0x000fce00078e000d */
.L_x_150:
[----:B------:R-:W-:Y:S05]  /*1340*/  BSYNC.RECONVERGENT B0 ;  /* 0x0000000000007941 */ /* 0x000fea0003800200 */
.L_x_149:
[----:B------:R3:W-:Y:S02]  /*1350*/  REDG.E.ADD.F32.FTZ.RN.STRONG.GPU desc[UR12][R6.64+0x8], R11 ;  /* 0x0000080b060079a6 */ /* 0x0007e4000c12f30c */
.L_x_135:
[----:B------:R-:W-:Y:S05]  /*1360*/  @P2 BRA `(.L_x_151) ;  /* 0xffffffec00e42947 */ /* 0x000fea000383ffff */
[----:B------:R-:W-:Y:S05]  /*1370*/  EXIT ;  /* 0x000000000000794d */ /* 0x000fea0003800000 */
        .weak           $__internal_4_$__cuda_sm20_sqrt_rn_f32_slowpath
        .type           $__internal_4_$__cuda_sm20_sqrt_rn_f32_slowpath,@function
        .size           $__internal_4_$__cuda_sm20_sqrt_rn_f32_slowpath,($__internal_5_$__cuda_sm3x_div_rn_noftz_f32_slowpath - $__internal_4_$__cuda_sm20_sqrt_rn_f32_slowpath)
$__internal_4_$__cuda_sm20_sqrt_rn_f32_slowpath:
        /* <DEDUP_REMOVED lines=19> */
.L_x_152:
[----:B------:R-:W-:Y:S01]  /*14b0*/  MOV R13, R3 ;  /* 0x00000003000d7202 */ /* 0x000fe20000000f00 */
[----:B------:R-:W-:Y:S02]  /*14c0*/  HFMA2 R3, -RZ, RZ, 0, 0 ;  /* 0x00000000ff037431 */ /* 0x000fe400000001ff */
[----:B------:R-:W-:-:S04]  /*14d0*/  IMAD.MOV.U32 R2, RZ, RZ, R17 ;  /* 0x000000ffff027224 */ /* 0x000fc800078e0011 */
[----:B------:R-:W-:Y:S05]  /*14e0*/  RET.REL.NODEC R2 `(_Z20cenergyScatterKernelPf4dim3ffi) ;  /* 0xffffffe802c47950 */ /* 0x000fea0003c3ffff */
        .weak           $__internal_5_$__cuda_sm3x_div_rn_noftz_f32_slowpath
        .type           $__internal_5_$__cuda_sm3x_div_rn_noftz_f32_slowpath,@function
        .size           $__internal_5_$__cuda_sm3x_div_rn_noftz_f32_slowpath,(.L_x_170 - $__internal_5_$__cuda_sm3x_div_rn_noftz_f32_slowpath)
$__internal_5_$__cuda_sm3x_div_rn_noftz_f32_slowpath:
[----:B------:R-:W-:Y:S01]  /*14f0*/  SHF.R.U32.HI R13, RZ, 0x17, R3 ;  /* 0x00000017ff0d7819 */ /* 0x000fe20000011603 */
[----:B------:R-:W-:Y:S01]  /*1500*/  BSSY.RECONVERGENT B1, `(.L_x_153) ;  /* 0x0000063000017945 */ /* 0x000fe20003800200 */
[----:B------:R-:W-:Y:S02]  /*1510*/  SHF.R.U32.HI R2, RZ, 0x17, R0 ;  /* 0x00000017ff027819 */ /* 0x000fe40000011600 */
[----:B------:R-:W-:Y:S02]  /*1520*/  LOP3.LUT R13, R13, 0xff, RZ, 0xc0, !PT ;  /* 0x000000ff0d0d7812 */ /* 0x000fe400078ec0ff */
[----:B------:R-:W-:Y:S02]  /*1530*/  LOP3.LUT R18, R2, 0xff, RZ, 0xc0, !PT ;  /* 0x000000ff02127812 */ /* 0x000fe400078ec0ff */
[----:B------:R-:W-:Y:S02]  /*1540*/  IADD3 R17, PT, PT, R13, -0x1, RZ ;  /* 0xffffffff0d117810 */ /* 0x000fe40007ffe0ff */
[----:B------:R-:W-:-:S02]  /*1550*/  IADD3 R16, PT, PT, R18, -0x1, RZ ;  /* 0xffffffff12107810 */ /* 0x000fc40007ffe0ff */
[----:B------:R-:W-:Y:S02]  /*1560*/  ISETP.GT.U32.AND P0, PT, R17, 0xfd, PT ;  /* 0x000000fd1100780c */ /* 0x000fe40003f04070 */
[----:B------:R-:W-:Y:S02]  /*1570*/  MOV R2, R0 ;  /* 0x0000000000027202 */ /* 0x000fe40000000f00 */
[----:B------:R-:W-:-:S13]  /*1580*/  ISETP.GT.U32.OR P0, PT, R16, 0xfd, P0 ;  /* 0x000000fd1000780c */ /* 0x000fda0000704470 */
[----:B------:R-:W-:Y:S01]  /*1590*/  @!P0 IMAD.MOV.U32 R15, RZ, RZ, RZ ;  /* 0x000000ffff0f8224 */ /* 0x000fe200078e00ff */
        /* <DEDUP_REMOVED lines=24> */
.L_x_154:
[----:B------:R-:W-:Y:S01]  /*1720*/  LEA R16, R13, 0xc0800000, 0x17 ;  /* 0xc08000000d107811 */ /* 0x000fe200078eb8ff */
[----:B------:R-:W-:Y:S01]  /*1730*/  VIADD R18, R18, 0xffffff81 ;  /* 0xffffff8112127836 */ /* 0x000fe20000000000 */
[----:B------:R-:W-:Y:S02]  /*1740*/  BSSY.RECONVERGENT B2, `(.L_x_159) ;  /* 0x0000035000027945 */ /* 0x000fe40003800200 */
[----:B------:R-:W-:Y:S01]  /*1750*/  IADD3 R19, PT, PT, -R16, R3, RZ ;  /* 0x0000000310137210 */ /* 0x000fe20007ffe1ff */
[C---:B------:R-:W-:Y:S01]  /*1760*/  IMAD R2, R18.reuse, -0x800000, R2 ;  /* 0xff80000012027824 */ /* 0x040fe200078e0202 */
[----:B------:R-:W-:Y:S02]  /*1770*/  IADD3 R18, PT, PT, R18, 0x7f, -R13 ;  /* 0x0000007f12127810 */ /* 0x000fe40007ffe80d */
[----:B------:R-:W0:Y:S01]  /*1780*/  MUFU.RCP R3, R19 ;  /* 0x0000001300037308 */ /* 0x000e220000001000 */
[----:B------:R-:W-:Y:S01]  /*1790*/  FADD.FTZ R17, -R19, -RZ ;  /* 0x800000ff13117221 */ /* 0x000fe20000010100 */
[----:B------:R-:W-:-:S03]  /*17a0*/  IADD3 R18, PT, PT, R18, R15, RZ ;  /* 0x0000000f12127210 */ /* 0x000fc60007ffe0ff */
        /* <DEDUP_REMOVED lines=26> */
[----:B------:R-:W-:Y:S01]  /*1950*/  IMAD.MOV R3, RZ, RZ, -R19 ;  /* 0x000000ffff037224 */ /* 0x000fe200078e0a13 */
[----:B------:R-:W-:Y:S02]  /*1960*/  LOP3.LUT R15, R15, 0x800000, RZ, 0xfc, !PT ;  /* 0x008000000f0f7812 */ /* 0x000fe400078efcff */
[----:B------:R-:W-:-:S02]  /*1970*/  ISETP.NE.AND P1, PT, R19, RZ, PT ;  /* 0x000000ff1300720c */ /* 0x000fc40003f25270 */
[----:B------:R-:W-:Y:S02]  /*1980*/  SHF.L.U32 R18, R15, R18, RZ ;  /* 0x000000120f127219 */ /* 0x000fe400000006ff */
[----:B------:R-:W-:Y:S02]  /*1990*/  FSETP.NEU.FTZ.AND P0, PT, R13, R16, PT ;  /* 0x000000100d00720b */ /* 0x000fe40003f1d000 */
[----:B------:R-:W-:Y:S02]  /*19a0*/  SEL R16, R3, RZ, P3 ;  /* 0x000000ff03107207 */ /* 0x000fe40001800000 */
[----:B------:R-:W-:Y:S02]  /*19b0*/  ISETP.NE.AND P1, PT, R18, RZ, P1 ;  /* 0x000000ff1200720c */ /* 0x000fe40000f25270 */
[----:B------:R-:W-:Y:S02]  /*19c0*/  SHF.R.U32.HI R16, RZ, R16, R15 ;  /* 0x00000010ff107219 */ /* 0x000fe4000001160f */
[----:B------:R-:W-:-:S02]  /*19d0*/  PLOP3.LUT P0, PT, P0, P1, PT, 0xf8, 0x8f ;  /* 0x00000000008f781c */ /* 0x000fc40000703f70 */
[----:B------:R-:W-:Y:S02]  /*19e0*/  SHF.R.U32.HI R18, RZ, 0x1, R16 ;  /* 0x00000001ff127819 */ /* 0x000fe40000011610 */
[----:B------:R-:W-:-:S04]  /*19f0*/  SEL R3, RZ, 0x1, !P0 ;  /* 0x00000001ff037807 */ /* 0x000fc80004000000 */
[----:B------:R-:W-:-:S04]  /*1a00*/  LOP3.LUT R3, R3, 0x1, R18, 0xf8, !PT ;  /* 0x0000000103037812 */ /* 0x000fc800078ef812 */
[----:B------:R-:W-:-:S04]  /*1a10*/  LOP3.LUT R3, R3, R16, RZ, 0xc0, !PT ;  /* 0x0000001003037212 */ /* 0x000fc800078ec0ff */
[----:B------:R-:W-:-:S04]  /*1a20*/  IADD3 R3, PT, PT, R18, R3, RZ ;  /* 0x0000000312037210 */ /* 0x000fc80007ffe0ff */
[----:B------:R-:W-:Y:S01]  /*1a30*/  LOP3.LUT R2, R3, R2, RZ, 0xfc, !PT ;  /* 0x0000000203027212 */ /* 0x000fe200078efcff */
[----:B------:R-:W-:Y:S06]  /*1a40*/  BRA `(.L_x_162) ;  /* 0x0000000000107947 */ /* 0x000fec0003800000 */
.L_x_161:
[----:B------:R-:W-:-:S04]  /*1a50*/  LOP3.LUT R2, R2, 0x80000000, RZ, 0xc0, !PT ;  /* 0x8000000002027812 */ /* 0x000fc800078ec0ff */
[----:B------:R-:W-:Y:S01]  /*1a60*/  LOP3.LUT R2, R2, 0x7f800000, RZ, 0xfc, !PT ;  /* 0x7f80000002027812 */ /* 0x000fe200078efcff */
[----:B------:R-:W-:Y:S06]  /*1a70*/  BRA `(.L_x_162) ;  /* 0x0000000000047947 */ /* 0x000fec0003800000 */
.L_x_160:
[----:B------:R-:W-:-:S07]  /*1a80*/  LEA R2, R18, R2, 0x17 ;  /* 0x0000000212027211 */ /* 0x000fce00078eb8ff */
.L_x_162:
[----:B------:R-:W-:Y:S05]  /*1a90*/  BSYNC.RECONVERGENT B2 ;  /* 0x0000000000027941 */ /* 0x000fea0003800200 */
.L_x_159:
[----:B------:R-:W-:Y:S05]  /*1aa0*/  BRA `(.L_x_163) ;  /* 0x0000000000207947 */ /* 0x000fea0003800000 */
.L_x_158:
[----:B------:R-:W-:-:S04]  /*1ab0*/  LOP3.LUT R2, R3, 0x80000000, R2, 0x48, !PT ;  /* 0x8000000003027812 */ /* 0x000fc800078e4802 */
[----:B------:R-:W-:Y:S01]  /*1ac0*/  LOP3.LUT R2, R2, 0x7f800000, RZ, 0xfc, !PT ;  /* 0x7f80000002027812 */ /* 0x000fe200078efcff */
[----:B------:R-:W-:Y:S06]  /*1ad0*/  BRA `(.L_x_163) ;  /* 0x0000000000147947 */ /* 0x000fec0003800000 */
.L_x_157:
[----:B------:R-:W-:Y:S01]  /*1ae0*/  LOP3.LUT R2, R3, 0x80000000, R2, 0x48, !PT ;  /* 0x8000000003027812 */ /* 0x000fe200078e4802 */
[----:B------:R-:W-:Y:S06]  /*1af0*/  BRA `(.L_x_163) ;  /* 0x00000000000c7947 */ /* 0x000fec0003800000 */
.L_x_156:
[----:B------:R-:W0:Y:S01]  /*1b00*/  MUFU.RSQ R2, -QNAN ;  /* 0xffc0000000027908 */ /* 0x000e220000001400 */
[----:B------:R-:W-:Y:S05]  /*1b10*/  BRA `(.L_x_163) ;  /* 0x0000000000047947 */ /* 0x000fea0003800000 */
.L_x_155:
[----:B------:R-:W-:-:S07]  /*1b20*/  FADD.FTZ R2, R0, R3 ;  /* 0x0000000300027221 */ /* 0x000fce0000010000 */
.L_x_163:
[----:B------:R-:W-:Y:S05]  /*1b30*/  BSYNC.RECONVERGENT B1 ;  /* 0x0000000000017941 */ /* 0x000fea0003800200 */
.L_x_153:
[----:B------:R-:W-:Y:S01]  /*1b40*/  HFMA2 R15, -RZ, RZ, 0, 0 ;  /* 0x00000000ff0f7431 */ /* 0x000fe200000001ff */
[----:B0-----:R-:W-:-:S03]  /*1b50*/  MOV R13, R2 ;  /* 0x00000002000d7202 */ /* 0x001fc60000000f00 */
[----:B------:R-:W-:Y:S05]  /*1b60*/  RET.REL.NODEC R14 `(_Z20cenergyScatterKernelPf4dim3ffi) ;  /* 0xffffffe40e247950 */ /* 0x000fea0003c3ffff */
.L_x_164:
        /* <DEDUP_REMOVED lines=9> */
.L_x_170:


//--------------------- .nv.shared.reserved.0     --------------------------
	.section	.nv.shared.reserved.0,"aw",@nobits
	.weak		__nv_reservedSMEM_offset_0_alias
	.size		__nv_reservedSMEM_offset_0_alias, 0, 64
	.other		__nv_reservedSMEM_offset_0_alias,@"STO_CUDA_RESERVED_SHARED STV_DEFAULT"
__nv_reservedSMEM_offset_0_alias:
	.zero		0
	.zero		64


//--------------------- .nv.constant0._Z20cenergyCoarsenKernelPf4dim3ffi --------------------------
	.section	.nv.constant0._Z20cenergyCoarsenKernelPf4dim3ffi,"a",@progbits
	.sectionflags	@""
	.align	4
.nv.constant0._Z20cenergyCoarsenKernelPf4dim3ffi:
	.zero		928


//--------------------- .nv.constant0._Z19cenergyGatherKernelPf4dim3ffii --------------------------
	.section	.nv.constant0._Z19cenergyGatherKernelPf4dim3ffii,"a",@progbits
	.sectionflags	@""
	.align	4
.nv.constant0._Z19cenergyGatherKernelPf4dim3ffii:
	.zero		932


//--------------------- .nv.constant0._Z20cenergyScatterKernelPf4dim3ffi --------------------------
	.section	.nv.constant0._Z20cenergyScatterKernelPf4dim3ffi,"a",@progbits
	.sectionflags	@""
	.align	4
.nv.constant0._Z20cenergyScatterKernelPf4dim3ffi:
	.zero		928


//--------------------- SYMBOLS --------------------------

	.type		.nv.reservedSmem.offset0,@object
	.size		.nv.reservedSmem.offset0,0x4
